//
// Generated by NVIDIA NVVM Compiler
//
// Compiler Build ID: CL-36424714
// Cuda compilation tools, release 13.0, V13.0.88
// Based on NVVM 20.0.0
//

.version 9.0
.target sm_100
.address_size 64

	// .globl	_Z14per_row_kerneliiPiS_S_

.visible .entry _Z14per_row_kerneliiPiS_S_(
	.param .u32 _Z14per_row_kerneliiPiS_S__param_0,
	.param .u32 _Z14per_row_kerneliiPiS_S__param_1,
	.param .u64 .ptr .align 1 _Z14per_row_kerneliiPiS_S__param_2,
	.param .u64 .ptr .align 1 _Z14per_row_kerneliiPiS_S__param_3,
	.param .u64 .ptr .align 1 _Z14per_row_kerneliiPiS_S__param_4
)
{
	.reg .pred 	%p<13>;
	.reg .b32 	%r<108>;
	.reg .b64 	%rd<60>;

	ld.param.s32 	%rd5, [_Z14per_row_kerneliiPiS_S__param_0];
	ld.param.u32 	%r7, [_Z14per_row_kerneliiPiS_S__param_1];
	ld.param.u64 	%rd33, [_Z14per_row_kerneliiPiS_S__param_2];
	ld.param.u64 	%rd34, [_Z14per_row_kerneliiPiS_S__param_3];
	ld.param.u64 	%rd35, [_Z14per_row_kerneliiPiS_S__param_4];
	cvta.to.global.u64 	%rd1, %rd35;
	cvta.to.global.u64 	%rd2, %rd34;
	cvta.to.global.u64 	%rd3, %rd33;
	mov.u32 	%r8, %ntid.x;
	mov.u32 	%r9, %ntid.y;
	mul.lo.s32 	%r10, %r8, %r9;
	mov.u32 	%r11, %ntid.z;
	mul.lo.s32 	%r1, %r10, %r11;
	mov.u32 	%r12, %tid.x;
	mov.u32 	%r13, %ctaid.x;
	mad.lo.s32 	%r14, %r13, %r8, %r12;
	cvt.u64.u32 	%rd52, %r14;
	setp.ge.s64 	%p1, %rd52, %rd5;
	@%p1 bra 	$L__BB0_17;
	cvt.s64.s32 	%rd6, %r7;
	setp.lt.s32 	%p2, %r7, 1;
	@%p2 bra 	$L__BB0_17;
	and.b32  	%r2, %r7, 15;
	and.b32  	%r3, %r7, 7;
	and.b64  	%rd7, %rd6, 2147483632;
	add.s32 	%r4, %r2, -1;
	and.b32  	%r5, %r7, 3;
	add.s32 	%r6, %r3, -1;
	add.s64 	%rd8, %rd2, 32;
	add.s64 	%rd9, %rd1, 32;
	cvt.u64.u32 	%rd10, %r1;
$L__BB0_3:
	setp.lt.u32 	%p3, %r7, 16;
	mul.lo.s64 	%rd12, %rd52, %rd6;
	mov.b64 	%rd58, 0;
	@%p3 bra 	$L__BB0_6;
	mul.lo.s64 	%rd37, %rd6, %rd52;
	shl.b64 	%rd38, %rd37, 2;
	add.s64 	%rd39, %rd3, %rd38;
	add.s64 	%rd55, %rd39, 32;
	add.s64 	%rd54, %rd8, %rd38;
	add.s64 	%rd53, %rd9, %rd38;
	mov.u64 	%rd56, %rd7;
$L__BB0_5:
	.pragma "nounroll";
	ld.global.u32 	%r15, [%rd55+-32];
	ld.global.u32 	%r16, [%rd54+-32];
	add.s32 	%r17, %r16, %r15;
	st.global.u32 	[%rd53+-32], %r17;
	ld.global.u32 	%r18, [%rd55+-28];
	ld.global.u32 	%r19, [%rd54+-28];
	add.s32 	%r20, %r19, %r18;
	st.global.u32 	[%rd53+-28], %r20;
	ld.global.u32 	%r21, [%rd55+-24];
	ld.global.u32 	%r22, [%rd54+-24];
	add.s32 	%r23, %r22, %r21;
	st.global.u32 	[%rd53+-24], %r23;
	ld.global.u32 	%r24, [%rd55+-20];
	ld.global.u32 	%r25, [%rd54+-20];
	add.s32 	%r26, %r25, %r24;
	st.global.u32 	[%rd53+-20], %r26;
	ld.global.u32 	%r27, [%rd55+-16];
	ld.global.u32 	%r28, [%rd54+-16];
	add.s32 	%r29, %r28, %r27;
	st.global.u32 	[%rd53+-16], %r29;
	ld.global.u32 	%r30, [%rd55+-12];
	ld.global.u32 	%r31, [%rd54+-12];
	add.s32 	%r32, %r31, %r30;
	st.global.u32 	[%rd53+-12], %r32;
	ld.global.u32 	%r33, [%rd55+-8];
	ld.global.u32 	%r34, [%rd54+-8];
	add.s32 	%r35, %r34, %r33;
	st.global.u32 	[%rd53+-8], %r35;
	ld.global.u32 	%r36, [%rd55+-4];
	ld.global.u32 	%r37, [%rd54+-4];
	add.s32 	%r38, %r37, %r36;
	st.global.u32 	[%rd53+-4], %r38;
	ld.global.u32 	%r39, [%rd55];
	ld.global.u32 	%r40, [%rd54];
	add.s32 	%r41, %r40, %r39;
	st.global.u32 	[%rd53], %r41;
	ld.global.u32 	%r42, [%rd55+4];
	ld.global.u32 	%r43, [%rd54+4];
	add.s32 	%r44, %r43, %r42;
	st.global.u32 	[%rd53+4], %r44;
	ld.global.u32 	%r45, [%rd55+8];
	ld.global.u32 	%r46, [%rd54+8];
	add.s32 	%r47, %r46, %r45;
	st.global.u32 	[%rd53+8], %r47;
	ld.global.u32 	%r48, [%rd55+12];
	ld.global.u32 	%r49, [%rd54+12];
	add.s32 	%r50, %r49, %r48;
	st.global.u32 	[%rd53+12], %r50;
	ld.global.u32 	%r51, [%rd55+16];
	ld.global.u32 	%r52, [%rd54+16];
	add.s32 	%r53, %r52, %r51;
	st.global.u32 	[%rd53+16], %r53;
	ld.global.u32 	%r54, [%rd55+20];
	ld.global.u32 	%r55, [%rd54+20];
	add.s32 	%r56, %r55, %r54;
	st.global.u32 	[%rd53+20], %r56;
	ld.global.u32 	%r57, [%rd55+24];
	ld.global.u32 	%r58, [%rd54+24];
	add.s32 	%r59, %r58, %r57;
	st.global.u32 	[%rd53+24], %r59;
	ld.global.u32 	%r60, [%rd55+28];
	ld.global.u32 	%r61, [%rd54+28];
	add.s32 	%r62, %r61, %r60;
	st.global.u32 	[%rd53+28], %r62;
	add.s64 	%rd56, %rd56, -16;
	add.s64 	%rd55, %rd55, 64;
	add.s64 	%rd54, %rd54, 64;
	add.s64 	%rd53, %rd53, 64;
	setp.eq.s64 	%p4, %rd56, 0;
	mov.u64 	%rd58, %rd7;
	@%p4 bra 	$L__BB0_6;
	bra.uni 	$L__BB0_5;
$L__BB0_6:
	setp.eq.s32 	%p5, %r2, 0;
	@%p5 bra 	$L__BB0_16;
	setp.lt.u32 	%p6, %r4, 7;
	@%p6 bra 	$L__BB0_9;
	add.s64 	%rd40, %rd58, %rd12;
	shl.b64 	%rd41, %rd40, 2;
	add.s64 	%rd42, %rd3, %rd41;
	ld.global.u32 	%r63, [%rd42];
	add.s64 	%rd43, %rd2, %rd41;
	ld.global.u32 	%r64, [%rd43];
	add.s32 	%r65, %r64, %r63;
	add.s64 	%rd44, %rd1, %rd41;
	st.global.u32 	[%rd44], %r65;
	ld.global.u32 	%r66, [%rd42+4];
	ld.global.u32 	%r67, [%rd43+4];
	add.s32 	%r68, %r67, %r66;
	st.global.u32 	[%rd44+4], %r68;
	ld.global.u32 	%r69, [%rd42+8];
	ld.global.u32 	%r70, [%rd43+8];
	add.s32 	%r71, %r70, %r69;
	st.global.u32 	[%rd44+8], %r71;
	ld.global.u32 	%r72, [%rd42+12];
	ld.global.u32 	%r73, [%rd43+12];
	add.s32 	%r74, %r73, %r72;
	st.global.u32 	[%rd44+12], %r74;
	ld.global.u32 	%r75, [%rd42+16];
	ld.global.u32 	%r76, [%rd43+16];
	add.s32 	%r77, %r76, %r75;
	st.global.u32 	[%rd44+16], %r77;
	ld.global.u32 	%r78, [%rd42+20];
	ld.global.u32 	%r79, [%rd43+20];
	add.s32 	%r80, %r79, %r78;
	st.global.u32 	[%rd44+20], %r80;
	ld.global.u32 	%r81, [%rd42+24];
	ld.global.u32 	%r82, [%rd43+24];
	add.s32 	%r83, %r82, %r81;
	st.global.u32 	[%rd44+24], %r83;
	ld.global.u32 	%r84, [%rd42+28];
	ld.global.u32 	%r85, [%rd43+28];
	add.s32 	%r86, %r85, %r84;
	st.global.u32 	[%rd44+28], %r86;
	add.s64 	%rd58, %rd58, 8;
$L__BB0_9:
	setp.eq.s32 	%p7, %r3, 0;
	@%p7 bra 	$L__BB0_16;
	setp.lt.u32 	%p8, %r6, 3;
	@%p8 bra 	$L__BB0_12;
	add.s64 	%rd45, %rd58, %rd12;
	shl.b64 	%rd46, %rd45, 2;
	add.s64 	%rd47, %rd3, %rd46;
	ld.global.u32 	%r87, [%rd47];
	add.s64 	%rd48, %rd2, %rd46;
	ld.global.u32 	%r88, [%rd48];
	add.s32 	%r89, %r88, %r87;
	add.s64 	%rd49, %rd1, %rd46;
	st.global.u32 	[%rd49], %r89;
	ld.global.u32 	%r90, [%rd47+4];
	ld.global.u32 	%r91, [%rd48+4];
	add.s32 	%r92, %r91, %r90;
	st.global.u32 	[%rd49+4], %r92;
	ld.global.u32 	%r93, [%rd47+8];
	ld.global.u32 	%r94, [%rd48+8];
	add.s32 	%r95, %r94, %r93;
	st.global.u32 	[%rd49+8], %r95;
	ld.global.u32 	%r96, [%rd47+12];
	ld.global.u32 	%r97, [%rd48+12];
	add.s32 	%r98, %r97, %r96;
	st.global.u32 	[%rd49+12], %r98;
	add.s64 	%rd58, %rd58, 4;
$L__BB0_12:
	setp.eq.s32 	%p9, %r5, 0;
	@%p9 bra 	$L__BB0_16;
	setp.eq.s32 	%p10, %r5, 1;
	add.s64 	%rd50, %rd58, %rd12;
	shl.b64 	%rd51, %rd50, 2;
	add.s64 	%rd29, %rd3, %rd51;
	ld.global.u32 	%r99, [%rd29];
	add.s64 	%rd30, %rd2, %rd51;
	ld.global.u32 	%r100, [%rd30];
	add.s32 	%r101, %r100, %r99;
	add.s64 	%rd31, %rd1, %rd51;
	st.global.u32 	[%rd31], %r101;
	@%p10 bra 	$L__BB0_16;
	setp.eq.s32 	%p11, %r5, 2;
	ld.global.u32 	%r102, [%rd29+4];
	ld.global.u32 	%r103, [%rd30+4];
	add.s32 	%r104, %r103, %r102;
	st.global.u32 	[%rd31+4], %r104;
	@%p11 bra 	$L__BB0_16;
	ld.global.u32 	%r105, [%rd29+8];
	ld.global.u32 	%r106, [%rd30+8];
	add.s32 	%r107, %r106, %r105;
	st.global.u32 	[%rd31+8], %r107;
$L__BB0_16:
	add.s64 	%rd52, %rd52, %rd10;
	setp.lt.s64 	%p12, %rd52, %rd5;
	@%p12 bra 	$L__BB0_3;
$L__BB0_17:
	ret;

}
	// .globl	_Z17per_column_kerneliiPiS_S_
.visible .entry _Z17per_column_kerneliiPiS_S_(
	.param .u32 _Z17per_column_kerneliiPiS_S__param_0,
	.param .u32 _Z17per_column_kerneliiPiS_S__param_1,
	.param .u64 .ptr .align 1 _Z17per_column_kerneliiPiS_S__param_2,
	.param .u64 .ptr .align 1 _Z17per_column_kerneliiPiS_S__param_3,
	.param .u64 .ptr .align 1 _Z17per_column_kerneliiPiS_S__param_4
)
{
	.reg .pred 	%p<13>;
	.reg .b32 	%r<62>;
	.reg .b64 	%rd<83>;

	ld.param.u32 	%r4, [_Z17per_column_kerneliiPiS_S__param_0];
	ld.param.s32 	%rd5, [_Z17per_column_kerneliiPiS_S__param_1];
	ld.param.u64 	%rd21, [_Z17per_column_kerneliiPiS_S__param_2];
	ld.param.u64 	%rd22, [_Z17per_column_kerneliiPiS_S__param_3];
	ld.param.u64 	%rd23, [_Z17per_column_kerneliiPiS_S__param_4];
	cvta.to.global.u64 	%rd1, %rd23;
	cvta.to.global.u64 	%rd2, %rd22;
	cvta.to.global.u64 	%rd3, %rd21;
	mov.u32 	%r5, %ntid.x;
	mov.u32 	%r6, %ntid.y;
	mul.lo.s32 	%r7, %r5, %r6;
	mov.u32 	%r8, %ntid.z;
	mul.lo.s32 	%r1, %r7, %r8;
	mov.u32 	%r9, %ctaid.x;
	mov.u32 	%r10, %tid.y;
	mov.u32 	%r11, %tid.x;
	mad.lo.s32 	%r12, %r5, %r10, %r11;
	mad.lo.s32 	%r13, %r7, %r9, %r12;
	cvt.u64.u32 	%rd77, %r13;
	setp.ge.s64 	%p1, %rd77, %rd5;
	setp.lt.s32 	%p2, %r4, 1;
	or.pred  	%p3, %p1, %p2;
	@%p3 bra 	$L__BB1_14;
	and.b32  	%r2, %r4, 7;
	and.b32  	%r3, %r4, 3;
	and.b32  	%r14, %r4, 2147483640;
	cvt.u64.u32 	%rd6, %r14;
	shl.b64 	%rd7, %rd5, 2;
	cvt.u64.u32 	%rd8, %r1;
	add.s32 	%r39, %r2, -1;
$L__BB1_2:
	setp.lt.u32 	%p4, %r4, 8;
	mov.b64 	%rd81, 0;
	@%p4 bra 	$L__BB1_5;
	shl.b64 	%rd78, %rd77, 2;
	mov.u64 	%rd79, %rd6;
$L__BB1_4:
	.pragma "nounroll";
	add.s64 	%rd25, %rd3, %rd78;
	ld.global.u32 	%r15, [%rd25];
	add.s64 	%rd26, %rd2, %rd78;
	ld.global.u32 	%r16, [%rd26];
	add.s32 	%r17, %r16, %r15;
	add.s64 	%rd27, %rd1, %rd78;
	st.global.u32 	[%rd27], %r17;
	add.s64 	%rd28, %rd25, %rd7;
	ld.global.u32 	%r18, [%rd28];
	add.s64 	%rd29, %rd26, %rd7;
	ld.global.u32 	%r19, [%rd29];
	add.s32 	%r20, %r19, %r18;
	add.s64 	%rd30, %rd27, %rd7;
	st.global.u32 	[%rd30], %r20;
	add.s64 	%rd31, %rd28, %rd7;
	ld.global.u32 	%r21, [%rd31];
	add.s64 	%rd32, %rd29, %rd7;
	ld.global.u32 	%r22, [%rd32];
	add.s32 	%r23, %r22, %r21;
	add.s64 	%rd33, %rd30, %rd7;
	st.global.u32 	[%rd33], %r23;
	add.s64 	%rd34, %rd31, %rd7;
	ld.global.u32 	%r24, [%rd34];
	add.s64 	%rd35, %rd32, %rd7;
	ld.global.u32 	%r25, [%rd35];
	add.s32 	%r26, %r25, %r24;
	add.s64 	%rd36, %rd33, %rd7;
	st.global.u32 	[%rd36], %r26;
	add.s64 	%rd37, %rd34, %rd7;
	ld.global.u32 	%r27, [%rd37];
	add.s64 	%rd38, %rd35, %rd7;
	ld.global.u32 	%r28, [%rd38];
	add.s32 	%r29, %r28, %r27;
	add.s64 	%rd39, %rd36, %rd7;
	st.global.u32 	[%rd39], %r29;
	add.s64 	%rd40, %rd37, %rd7;
	ld.global.u32 	%r30, [%rd40];
	add.s64 	%rd41, %rd38, %rd7;
	ld.global.u32 	%r31, [%rd41];
	add.s32 	%r32, %r31, %r30;
	add.s64 	%rd42, %rd39, %rd7;
	st.global.u32 	[%rd42], %r32;
	add.s64 	%rd43, %rd40, %rd7;
	ld.global.u32 	%r33, [%rd43];
	add.s64 	%rd44, %rd41, %rd7;
	ld.global.u32 	%r34, [%rd44];
	add.s32 	%r35, %r34, %r33;
	add.s64 	%rd45, %rd42, %rd7;
	st.global.u32 	[%rd45], %r35;
	add.s64 	%rd46, %rd43, %rd7;
	ld.global.u32 	%r36, [%rd46];
	add.s64 	%rd47, %rd44, %rd7;
	ld.global.u32 	%r37, [%rd47];
	add.s32 	%r38, %r37, %r36;
	add.s64 	%rd48, %rd45, %rd7;
	st.global.u32 	[%rd48], %r38;
	add.s64 	%rd79, %rd79, -8;
	shl.b64 	%rd49, %rd5, 5;
	add.s64 	%rd78, %rd78, %rd49;
	setp.ne.s64 	%p5, %rd79, 0;
	mov.u64 	%rd81, %rd6;
	@%p5 bra 	$L__BB1_4;
$L__BB1_5:
	setp.eq.s32 	%p6, %r2, 0;
	@%p6 bra 	$L__BB1_13;
	setp.lt.u32 	%p7, %r39, 3;
	@%p7 bra 	$L__BB1_8;
	mad.lo.s64 	%rd50, %rd81, %rd5, %rd77;
	shl.b64 	%rd51, %rd50, 2;
	add.s64 	%rd52, %rd3, %rd51;
	ld.global.u32 	%r40, [%rd52];
	add.s64 	%rd53, %rd2, %rd51;
	ld.global.u32 	%r41, [%rd53];
	add.s32 	%r42, %r41, %r40;
	add.s64 	%rd54, %rd1, %rd51;
	st.global.u32 	[%rd54], %r42;
	add.s64 	%rd55, %rd52, %rd7;
	ld.global.u32 	%r43, [%rd55];
	add.s64 	%rd56, %rd53, %rd7;
	ld.global.u32 	%r44, [%rd56];
	add.s32 	%r45, %r44, %r43;
	add.s64 	%rd57, %rd54, %rd7;
	st.global.u32 	[%rd57], %r45;
	add.s64 	%rd58, %rd55, %rd7;
	ld.global.u32 	%r46, [%rd58];
	add.s64 	%rd59, %rd56, %rd7;
	ld.global.u32 	%r47, [%rd59];
	add.s32 	%r48, %r47, %r46;
	add.s64 	%rd60, %rd57, %rd7;
	st.global.u32 	[%rd60], %r48;
	add.s64 	%rd61, %rd58, %rd7;
	ld.global.u32 	%r49, [%rd61];
	add.s64 	%rd62, %rd59, %rd7;
	ld.global.u32 	%r50, [%rd62];
	add.s32 	%r51, %r50, %r49;
	add.s64 	%rd63, %rd60, %rd7;
	st.global.u32 	[%rd63], %r51;
	add.s64 	%rd81, %rd81, 4;
$L__BB1_8:
	setp.eq.s32 	%p8, %r3, 0;
	@%p8 bra 	$L__BB1_13;
	setp.eq.s32 	%p9, %r3, 1;
	@%p9 bra 	$L__BB1_11;
	mad.lo.s64 	%rd64, %rd81, %rd5, %rd77;
	shl.b64 	%rd65, %rd64, 2;
	add.s64 	%rd66, %rd3, %rd65;
	ld.global.u32 	%r52, [%rd66];
	add.s64 	%rd67, %rd2, %rd65;
	ld.global.u32 	%r53, [%rd67];
	add.s32 	%r54, %r53, %r52;
	add.s64 	%rd68, %rd1, %rd65;
	st.global.u32 	[%rd68], %r54;
	add.s64 	%rd69, %rd66, %rd7;
	ld.global.u32 	%r55, [%rd69];
	add.s64 	%rd70, %rd67, %rd7;
	ld.global.u32 	%r56, [%rd70];
	add.s32 	%r57, %r56, %r55;
	add.s64 	%rd71, %rd68, %rd7;
	st.global.u32 	[%rd71], %r57;
	add.s64 	%rd81, %rd81, 2;
$L__BB1_11:
	and.b32  	%r58, %r4, 1;
	setp.eq.b32 	%p10, %r58, 1;
	not.pred 	%p11, %p10;
	@%p11 bra 	$L__BB1_13;
	mad.lo.s64 	%rd72, %rd81, %rd5, %rd77;
	shl.b64 	%rd73, %rd72, 2;
	add.s64 	%rd74, %rd3, %rd73;
	ld.global.u32 	%r59, [%rd74];
	add.s64 	%rd75, %rd2, %rd73;
	ld.global.u32 	%r60, [%rd75];
	add.s32 	%r61, %r60, %r59;
	add.s64 	%rd76, %rd1, %rd73;
	st.global.u32 	[%rd76], %r61;
$L__BB1_13:
	add.s64 	%rd77, %rd77, %rd8;
	setp.lt.s64 	%p12, %rd77, %rd5;
	@%p12 bra 	$L__BB1_2;
$L__BB1_14:
	ret;

}
	// .globl	_Z18per_element_kerneliiPiS_S_
.visible .entry _Z18per_element_kerneliiPiS_S_(
	.param .u32 _Z18per_element_kerneliiPiS_S__param_0,
	.param .u32 _Z18per_element_kerneliiPiS_S__param_1,
	.param .u64 .ptr .align 1 _Z18per_element_kerneliiPiS_S__param_2,
	.param .u64 .ptr .align 1 _Z18per_element_kerneliiPiS_S__param_3,
	.param .u64 .ptr .align 1 _Z18per_element_kerneliiPiS_S__param_4
)
{
	.reg .pred 	%p<3>;
	.reg .b32 	%r<28>;
	.reg .b64 	%rd<11>;

	ld.param.u32 	%r7, [_Z18per_element_kerneliiPiS_S__param_0];
	ld.param.u32 	%r8, [_Z18per_element_kerneliiPiS_S__param_1];
	ld.param.u64 	%rd4, [_Z18per_element_kerneliiPiS_S__param_2];
	ld.param.u64 	%rd5, [_Z18per_element_kerneliiPiS_S__param_3];
	ld.param.u64 	%rd6, [_Z18per_element_kerneliiPiS_S__param_4];
	mov.u32 	%r9, %nctaid.x;
	mov.u32 	%r10, %nctaid.y;
	mul.lo.s32 	%r11, %r9, %r10;
	mov.u32 	%r12, %nctaid.z;
	mul.lo.s32 	%r13, %r11, %r12;
	mov.u32 	%r14, %ntid.x;
	mul.lo.s32 	%r15, %r13, %r14;
	mov.u32 	%r16, %ntid.y;
	mul.lo.s32 	%r1, %r15, %r16;
	mov.u32 	%r17, %ctaid.y;
	mov.u32 	%r18, %ctaid.x;
	mad.lo.s32 	%r19, %r9, %r17, %r18;
	mov.u32 	%r20, %tid.y;
	mov.u32 	%r21, %tid.x;
	mad.lo.s32 	%r22, %r19, %r16, %r20;
	mad.lo.s32 	%r27, %r22, %r14, %r21;
	mul.lo.s32 	%r3, %r8, %r7;
	setp.ge.s32 	%p1, %r27, %r3;
	@%p1 bra 	$L__BB2_3;
	mov.u32 	%r23, %ntid.z;
	mul.lo.s32 	%r4, %r1, %r23;
	cvta.to.global.u64 	%rd1, %rd4;
	cvta.to.global.u64 	%rd2, %rd5;
	cvta.to.global.u64 	%rd3, %rd6;
$L__BB2_2:
	mul.wide.s32 	%rd7, %r27, 4;
	add.s64 	%rd8, %rd1, %rd7;
	ld.global.u32 	%r24, [%rd8];
	add.s64 	%rd9, %rd2, %rd7;
	ld.global.u32 	%r25, [%rd9];
	add.s32 	%r26, %r25, %r24;
	add.s64 	%rd10, %rd3, %rd7;
	st.global.u32 	[%rd10], %r26;
	add.s32 	%r27, %r27, %r4;
	setp.lt.s32 	%p2, %r27, %r3;
	@%p2 bra 	$L__BB2_2;
$L__BB2_3:
	ret;

}


// ===== COMPILED SASS (sm_100) =====

	.target	sm_100

	.elftype	@"ET_EXEC"


//--------------------- .note.nv.tkinfo           --------------------------
	.section	.note.nv.tkinfo,"",@"SHT_NOTE"
	.sectionflags	@"SHF_NOTE_NV_TKINFO"
	.tkinfo
        /*0018*/ 	.word	0x00000002
        /*0030*/ 	.string	""
        /*0030*/ 	.string	"ptxas"
        /*0030*/ 	.string	"Cuda compilation tools, release 13.0, V13.0.88"
        /*0030*/ 	.string	"Build cuda_13.0.r13.0/compiler.36424714_0"
        /*0030*/ 	.string	"-arch sm_100 -m 64 "



//--------------------- .note.nv.cuinfo           --------------------------
	.section	.note.nv.cuinfo,"",@"SHT_NOTE"
	.sectionflags	@"SHF_NOTE_NV_CUINFO"
        /*0018*/ 	.short	0x0002
        /*001a*/ 	.short	0x0064
        /*001c*/ 	.short	0x0082
	.zero		2


//--------------------- .nv.info                  --------------------------
	.section	.nv.info,"",@"SHT_CUDA_INFO"
	.align	4


	//----- nvinfo : EIATTR_REGCOUNT
	.align		4
        /*0000*/ 	.byte	0x04, 0x2f
        /*0002*/ 	.short	(.L_1 - .L_0)
	.align		4
.L_0:
        /*0004*/ 	.word	index@(_Z14per_row_kerneliiPiS_S_)
        /*0008*/ 	.word	0x0000001e


	//----- nvinfo : EIATTR_FRAME_SIZE
	.align		4
.L_1:
        /*000c*/ 	.byte	0x04, 0x11
        /*000e*/ 	.short	(.L_3 - .L_2)
	.align		4
.L_2:
        /*0010*/ 	.word	index@(_Z14per_row_kerneliiPiS_S_)
        /*0014*/ 	.word	0x00000000


	//----- nvinfo : EIATTR_REGCOUNT
	.align		4
.L_3:
        /*0018*/ 	.byte	0x04, 0x2f
        /*001a*/ 	.short	(.L_5 - .L_4)
	.align		4
.L_4:
        /*001c*/ 	.word	index@(_Z17per_column_kerneliiPiS_S_)
        /*0020*/ 	.word	0x00000020


	//----- nvinfo : EIATTR_FRAME_SIZE
	.align		4
.L_5:
        /*0024*/ 	.byte	0x04, 0x11
        /*0026*/ 	.short	(.L_7 - .L_6)
	.align		4
.L_6:
        /*0028*/ 	.word	index@(_Z17per_column_kerneliiPiS_S_)
        /*002c*/ 	.word	0x00000000


	//----- nvinfo : EIATTR_REGCOUNT
	.align		4
.L_7:
        /*0030*/ 	.byte	0x04, 0x2f
        /*0032*/ 	.short	(.L_9 - .L_8)
	.align		4
.L_8:
        /*0034*/ 	.word	index@(_Z18per_element_kerneliiPiS_S_)
        /*0038*/ 	.word	0x00000012


	//----- nvinfo : EIATTR_FRAME_SIZE
	.align		4
.L_9:
        /*003c*/ 	.byte	0x04, 0x11
        /*003e*/ 	.short	(.L_11 - .L_10)
	.align		4
.L_10:
        /*0040*/ 	.word	index@(_Z18per_element_kerneliiPiS_S_)
        /*0044*/ 	.word	0x00000000


	//----- nvinfo : EIATTR_MIN_STACK_SIZE
	.align		4
.L_11:
        /*0048*/ 	.byte	0x04, 0x12
        /*004a*/ 	.short	(.L_13 - .L_12)
	.align		4
.L_12:
        /*004c*/ 	.word	index@(_Z18per_element_kerneliiPiS_S_)
        /*0050*/ 	.word	0x00000000


	//----- nvinfo : EIATTR_MIN_STACK_SIZE
	.align		4
.L_13:
        /*0054*/ 	.byte	0x04, 0x12
        /*0056*/ 	.short	(.L_15 - .L_14)
	.align		4
.L_14:
        /*0058*/ 	.word	index@(_Z17per_column_kerneliiPiS_S_)
        /*005c*/ 	.word	0x00000000


	//----- nvinfo : EIATTR_MIN_STACK_SIZE
	.align		4
.L_15:
        /*0060*/ 	.byte	0x04, 0x12
        /*0062*/ 	.short	(.L_17 - .L_16)
	.align		4
.L_16:
        /*0064*/ 	.word	index@(_Z14per_row_kerneliiPiS_S_)
        /*0068*/ 	.word	0x00000000
.L_17:


//--------------------- .nv.compat                --------------------------
	.section	.nv.compat,"",@"SHT_CUDA_COMPAT_INFO"
	.align	4
        /*0000*/ 	.byte	0x02, 0x09, 0x00, 0x00, 0x02, 0x02, 0x01, 0x00, 0x02, 0x05, 0x05, 0x00, 0x03, 0x07, 0x01, 0x01
        /*0010*/ 	.byte	0x02, 0x03, 0x00, 0x00, 0x02, 0x06, 0x01, 0x00, 0x04, 0x0b, 0x08, 0x00, 0x09, 0x00, 0x00, 0x00
        /*0020*/ 	.byte	0x00, 0x00, 0x00, 0x00


//--------------------- .nv.info._Z18per_element_kerneliiPiS_S_ --------------------------
	.section	.nv.info._Z18per_element_kerneliiPiS_S_,"",@"SHT_CUDA_INFO"
	.sectionflags	@""
	.align	4


	//----- nvinfo : EIATTR_CUDA_API_VERSION
	.align		4
        /*0000*/ 	.byte	0x04, 0x37
        /*0002*/ 	.short	(.L_19 - .L_18)
.L_18:
        /*0004*/ 	.word	0x00000082


	//----- nvinfo : EIATTR_KPARAM_INFO
	.align		4
.L_19:
        /*0008*/ 	.byte	0x04, 0x17
        /*000a*/ 	.short	(.L_21 - .L_20)
.L_20:
        /*000c*/ 	.word	0x00000000
        /*0010*/ 	.short	0x0004
        /*0012*/ 	.short	0x0018
        /*0014*/ 	.byte	0x00, 0xf5, 0x21, 0x00


	//----- nvinfo : EIATTR_KPARAM_INFO
	.align		4
.L_21:
        /*0018*/ 	.byte	0x04, 0x17
        /*001a*/ 	.short	(.L_23 - .L_22)
.L_22:
        /*001c*/ 	.word	0x00000000
        /*0020*/ 	.short	0x0003
        /*0022*/ 	.short	0x0010
        /*0024*/ 	.byte	0x00, 0xf5, 0x21, 0x00


	//----- nvinfo : EIATTR_KPARAM_INFO
	.align		4
.L_23:
        /*0028*/ 	.byte	0x04, 0x17
        /*002a*/ 	.short	(.L_25 - .L_24)
.L_24:
        /*002c*/ 	.word	0x00000000
        /*0030*/ 	.short	0x0002
        /*0032*/ 	.short	0x0008
        /*0034*/ 	.byte	0x00, 0xf5, 0x21, 0x00


	//----- nvinfo : EIATTR_KPARAM_INFO
	.align		4
.L_25:
        /*0038*/ 	.byte	0x04, 0x17
        /*003a*/ 	.short	(.L_27 - .L_26)
.L_26:
        /*003c*/ 	.word	0x00000000
        /*0040*/ 	.short	0x0001
        /*0042*/ 	.short	0x0004
        /*0044*/ 	.byte	0x00, 0xf0, 0x11, 0x00


	//----- nvinfo : EIATTR_KPARAM_INFO
	.align		4
.L_27:
        /*0048*/ 	.byte	0x04, 0x17
        /*004a*/ 	.short	(.L_29 - .L_28)
.L_28:
        /*004c*/ 	.word	0x00000000
        /*0050*/ 	.short	0x0000
        /*0052*/ 	.short	0x0000
        /*0054*/ 	.byte	0x00, 0xf0, 0x11, 0x00


	//----- nvinfo : EIATTR_SPARSE_MMA_MASK
	.align		4
.L_29:
        /*0058*/ 	.byte	0x03, 0x50
        /*005a*/ 	.short	0x0000


	//----- nvinfo : EIATTR_MAXREG_COUNT
	.align		4
        /*005c*/ 	.byte	0x03, 0x1b
        /*005e*/ 	.short	0x00ff


	//----- nvinfo : EIATTR_MERCURY_ISA_VERSION
	.align		4
        /*0060*/ 	.byte	0x03, 0x5f
        /*0062*/ 	.short	0x0101


	//----- nvinfo : EIATTR_VRC_CTA_INIT_COUNT
	.align		4
        /*0064*/ 	.byte	0x02, 0x4a
	.zero		1
	.zero		1


	//----- nvinfo : EIATTR_EXIT_INSTR_OFFSETS
	.align		4
        /*0068*/ 	.byte	0x04, 0x1c
        /*006a*/ 	.short	(.L_31 - .L_30)


	//   ....[0]....
.L_30:
        /*006c*/ 	.word	0x00000140


	//   ....[1]....
        /*0070*/ 	.word	0x00000250


	//----- nvinfo : EIATTR_CRS_STACK_SIZE
	.align		4
.L_31:
        /*0074*/ 	.byte	0x04, 0x1e
        /*0076*/ 	.short	(.L_33 - .L_32)
.L_32:
        /*0078*/ 	.word	0x00000000


	//----- nvinfo : EIATTR_CBANK_PARAM_SIZE
	.align		4
.L_33:
        /*007c*/ 	.byte	0x03, 0x19
        /*007e*/ 	.short	0x0020


	//----- nvinfo : EIATTR_PARAM_CBANK
	.align		4
        /*0080*/ 	.byte	0x04, 0x0a
        /*0082*/ 	.short	(.L_35 - .L_34)
	.align		4
.L_34:
        /*0084*/ 	.word	index@(.nv.constant0._Z18per_element_kerneliiPiS_S_)
        /*0088*/ 	.short	0x0380
        /*008a*/ 	.short	0x0020


	//----- nvinfo : EIATTR_SW_WAR
	.align		4
.L_35:
        /*008c*/ 	.byte	0x04, 0x36
        /*008e*/ 	.short	(.L_37 - .L_36)
.L_36:
        /*0090*/ 	.word	0x00000008
.L_37:


//--------------------- .nv.info._Z17per_column_kerneliiPiS_S_ --------------------------
	.section	.nv.info._Z17per_column_kerneliiPiS_S_,"",@"SHT_CUDA_INFO"
	.sectionflags	@""
	.align	4


	//----- nvinfo : EIATTR_CUDA_API_VERSION
	.align		4
        /*0000*/ 	.byte	0x04, 0x37
        /*0002*/ 	.short	(.L_39 - .L_38)
.L_38:
        /*0004*/ 	.word	0x00000082


	//----- nvinfo : EIATTR_KPARAM_INFO
	.align		4
.L_39:
        /*0008*/ 	.byte	0x04, 0x17
        /*000a*/ 	.short	(.L_41 - .L_40)
.L_40:
        /*000c*/ 	.word	0x00000000
        /*0010*/ 	.short	0x0004
        /*0012*/ 	.short	0x0018
        /*0014*/ 	.byte	0x00, 0xf5, 0x21, 0x00


	//----- nvinfo : EIATTR_KPARAM_INFO
	.align		4
.L_41:
        /*0018*/ 	.byte	0x04, 0x17
        /*001a*/ 	.short	(.L_43 - .L_42)
.L_42:
        /*001c*/ 	.word	0x00000000
        /*0020*/ 	.short	0x0003
        /*0022*/ 	.short	0x0010
        /*0024*/ 	.byte	0x00, 0xf5, 0x21, 0x00


	//----- nvinfo : EIATTR_KPARAM_INFO
	.align		4
.L_43:
        /*0028*/ 	.byte	0x04, 0x17
        /*002a*/ 	.short	(.L_45 - .L_44)
.L_44:
        /*002c*/ 	.word	0x00000000
        /*0030*/ 	.short	0x0002
        /*0032*/ 	.short	0x0008
        /*0034*/ 	.byte	0x00, 0xf5, 0x21, 0x00


	//----- nvinfo : EIATTR_KPARAM_INFO
	.align		4
.L_45:
        /*0038*/ 	.byte	0x04, 0x17
        /*003a*/ 	.short	(.L_47 - .L_46)
.L_46:
        /*003c*/ 	.word	0x00000000
        /*0040*/ 	.short	0x0001
        /*0042*/ 	.short	0x0004
        /*0044*/ 	.byte	0x00, 0xf0, 0x11, 0x00


	//----- nvinfo : EIATTR_KPARAM_INFO
	.align		4
.L_47:
        /*0048*/ 	.byte	0x04, 0x17
        /*004a*/ 	.short	(.L_49 - .L_48)
.L_48:
        /*004c*/ 	.word	0x00000000
        /*0050*/ 	.short	0x0000
        /*0052*/ 	.short	0x0000
        /*0054*/ 	.byte	0x00, 0xf0, 0x11, 0x00


	//----- nvinfo : EIATTR_SPARSE_MMA_MASK
	.align		4
.L_49:
        /*0058*/ 	.byte	0x03, 0x50
        /*005a*/ 	.short	0x0000


	//----- nvinfo : EIATTR_MAXREG_COUNT
	.align		4
        /*005c*/ 	.byte	0x03, 0x1b
        /*005e*/ 	.short	0x00ff


	//----- nvinfo : EIATTR_MERCURY_ISA_VERSION
	.align		4
        /*0060*/ 	.byte	0x03, 0x5f
        /*0062*/ 	.short	0x0101


	//----- nvinfo : EIATTR_VRC_CTA_INIT_COUNT
	.align		4
        /*0064*/ 	.byte	0x02, 0x4a
	.zero		1
	.zero		1


	//----- nvinfo : EIATTR_EXIT_INSTR_OFFSETS
	.align		4
        /*0068*/ 	.byte	0x04, 0x1c
        /*006a*/ 	.short	(.L_51 - .L_50)


	//   ....[0]....
.L_50:
        /*006c*/ 	.word	0x00000100


	//   ....[1]....
        /*0070*/ 	.word	0x00000f30


	//----- nvinfo : EIATTR_CRS_STACK_SIZE
	.align		4
.L_51:
        /*0074*/ 	.byte	0x04, 0x1e
        /*0076*/ 	.short	(.L_53 - .L_52)
.L_52:
        /*0078*/ 	.word	0x00000000


	//----- nvinfo : EIATTR_CBANK_PARAM_SIZE
	.align		4
.L_53:
        /*007c*/ 	.byte	0x03, 0x19
        /*007e*/ 	.short	0x0020


	//----- nvinfo : EIATTR_PARAM_CBANK
	.align		4
        /*0080*/ 	.byte	0x04, 0x0a
        /*0082*/ 	.short	(.L_55 - .L_54)
	.align		4
.L_54:
        /*0084*/ 	.word	index@(.nv.constant0._Z17per_column_kerneliiPiS_S_)
        /*0088*/ 	.short	0x0380
        /*008a*/ 	.short	0x0020


	//----- nvinfo : EIATTR_SW_WAR
	.align		4
.L_55:
        /*008c*/ 	.byte	0x04, 0x36
        /*008e*/ 	.short	(.L_57 - .L_56)
.L_56:
        /*0090*/ 	.word	0x00000008
.L_57:


//--------------------- .nv.info._Z14per_row_kerneliiPiS_S_ --------------------------
	.section	.nv.info._Z14per_row_kerneliiPiS_S_,"",@"SHT_CUDA_INFO"
	.sectionflags	@""
	.align	4


	//----- nvinfo : EIATTR_CUDA_API_VERSION
	.align		4
        /*0000*/ 	.byte	0x04, 0x37
        /*0002*/ 	.short	(.L_59 - .L_58)
.L_58:
        /*0004*/ 	.word	0x00000082


	//----- nvinfo : EIATTR_KPARAM_INFO
	.align		4
.L_59:
        /*0008*/ 	.byte	0x04, 0x17
        /*000a*/ 	.short	(.L_61 - .L_60)
.L_60:
        /*000c*/ 	.word	0x00000000
        /*0010*/ 	.short	0x0004
        /*0012*/ 	.short	0x0018
        /*0014*/ 	.byte	0x00, 0xf5, 0x21, 0x00


	//----- nvinfo : EIATTR_KPARAM_INFO
	.align		4
.L_61:
        /*0018*/ 	.byte	0x04, 0x17
        /*001a*/ 	.short	(.L_63 - .L_62)
.L_62:
        /*001c*/ 	.word	0x00000000
        /*0020*/ 	.short	0x0003
        /*0022*/ 	.short	0x0010
        /*0024*/ 	.byte	0x00, 0xf5, 0x21, 0x00


	//----- nvinfo : EIATTR_KPARAM_INFO
	.align		4
.L_63:
        /*0028*/ 	.byte	0x04, 0x17
        /*002a*/ 	.short	(.L_65 - .L_64)
.L_64:
        /*002c*/ 	.word	0x00000000
        /*0030*/ 	.short	0x0002
        /*0032*/ 	.short	0x0008
        /*0034*/ 	.byte	0x00, 0xf5, 0x21, 0x00


	//----- nvinfo : EIATTR_KPARAM_INFO
	.align		4
.L_65:
        /*0038*/ 	.byte	0x04, 0x17
        /*003a*/ 	.short	(.L_67 - .L_66)
.L_66:
        /*003c*/ 	.word	0x00000000
        /*0040*/ 	.short	0x0001
        /*0042*/ 	.short	0x0004
        /*0044*/ 	.byte	0x00, 0xf0, 0x11, 0x00


	//----- nvinfo : EIATTR_KPARAM_INFO
	.align		4
.L_67:
        /*0048*/ 	.byte	0x04, 0x17
        /*004a*/ 	.short	(.L_69 - .L_68)
.L_68:
        /*004c*/ 	.word	0x00000000
        /*0050*/ 	.short	0x0000
        /*0052*/ 	.short	0x0000
        /*0054*/ 	.byte	0x00, 0xf0, 0x11, 0x00


	//----- nvinfo : EIATTR_SPARSE_MMA_MASK
	.align		4
.L_69:
        /*0058*/ 	.byte	0x03, 0x50
        /*005a*/ 	.short	0x0000


	//----- nvinfo : EIATTR_MAXREG_COUNT
	.align		4
        /*005c*/ 	.byte	0x03, 0x1b
        /*005e*/ 	.short	0x00ff


	//----- nvinfo : EIATTR_MERCURY_ISA_VERSION
	.align		4
        /*0060*/ 	.byte	0x03, 0x5f
        /*0062*/ 	.short	0x0101


	//----- nvinfo : EIATTR_VRC_CTA_INIT_COUNT
	.align		4
        /*0064*/ 	.byte	0x02, 0x4a
	.zero		1
	.zero		1


	//----- nvinfo : EIATTR_EXIT_INSTR_OFFSETS
	.align		4
        /*0068*/ 	.byte	0x04, 0x1c
        /*006a*/ 	.short	(.L_71 - .L_70)


	//   ....[0]....
.L_70:
        /*006c*/ 	.word	0x000000d0


	//   ....[1]....
        /*0070*/ 	.word	0x00000100


	//   ....[2]....
        /*0074*/ 	.word	0x00000fb0


	//----- nvinfo : EIATTR_CRS_STACK_SIZE
	.align		4
.L_71:
        /*0078*/ 	.byte	0x04, 0x1e
        /*007a*/ 	.short	(.L_73 - .L_72)
.L_72:
        /*007c*/ 	.word	0x00000000


	//----- nvinfo : EIATTR_CBANK_PARAM_SIZE
	.align		4
.L_73:
        /*0080*/ 	.byte	0x03, 0x19
        /*0082*/ 	.short	0x0020


	//----- nvinfo : EIATTR_PARAM_CBANK
	.align		4
        /*0084*/ 	.byte	0x04, 0x0a
        /*0086*/ 	.short	(.L_75 - .L_74)
	.align		4
.L_74:
        /*0088*/ 	.word	index@(.nv.constant0._Z14per_row_kerneliiPiS_S_)
        /*008c*/ 	.short	0x0380
        /*008e*/ 	.short	0x0020


	//----- nvinfo : EIATTR_SW_WAR
	.align		4
.L_75:
        /*0090*/ 	.byte	0x04, 0x36
        /*0092*/ 	.short	(.L_77 - .L_76)
.L_76:
        /*0094*/ 	.word	0x00000008
.L_77:


//--------------------- .nv.callgraph             --------------------------
	.section	.nv.callgraph,"",@"SHT_CUDA_CALLGRAPH"
	.align	4
	.sectionentsize	8
	.align		4
        /*0000*/ 	.word	0x00000000
	.align		4
        /*0004*/ 	.word	0xffffffff
	.align		4
        /*0008*/ 	.word	0x00000000
	.align		4
        /*000c*/ 	.word	0xfffffffe
	.align		4
        /*0010*/ 	.word	0x00000000
	.align		4
        /*0014*/ 	.word	0xfffffffd
	.align		4
        /*0018*/ 	.word	0x00000000
	.align		4
        /*001c*/ 	.word	0xfffffffc


//--------------------- .text._Z18per_element_kerneliiPiS_S_ --------------------------
	.section	.text._Z18per_element_kerneliiPiS_S_,"ax",@progbits
	.align	128
        .global         _Z18per_element_kerneliiPiS_S_
        .type           _Z18per_element_kerneliiPiS_S_,@function
        .size           _Z18per_element_kerneliiPiS_S_,(.L_x_16 - _Z18per_element_kerneliiPiS_S_)
        .other          _Z18per_element_kerneliiPiS_S_,@"STO_CUDA_ENTRY STV_DEFAULT"
_Z18per_element_kerneliiPiS_S_:
.text._Z18per_element_kerneliiPiS_S_:
[----:B------:R-:W-:Y:S01]  /*0000*/  LDC R1, c[0x0][0x37c] ;  /* 0x0000df00ff017b82 */ /* 0x000fe20000000800 */
[----:B------:R-:W0:Y:S01]  /*0010*/  S2R R0, SR_CTAID.Y ;  /* 0x0000000000007919 */ /* 0x000e220000002600 */
[----:B------:R-:W0:Y:S01]  /*0020*/  LDCU UR4, c[0x0][0x370] ;  /* 0x00006e00ff0477ac */ /* 0x000e220008000800 */
[----:B------:R-:W0:Y:S01]  /*0030*/  S2R R3, SR_CTAID.X ;  /* 0x0000000000037919 */ /* 0x000e220000002500 */
[----:B------:R-:W1:Y:S01]  /*0040*/  LDCU UR6, c[0x0][0x374] ;  /* 0x00006e80ff0677ac */ /* 0x000e620008000800 */
[----:B------:R-:W2:Y:S01]  /*0050*/  S2R R5, SR_TID.Y ;  /* 0x0000000000057919 */ /* 0x000ea20000002200 */
[----:B------:R-:W3:Y:S01]  /*0060*/  LDCU UR7, c[0x0][0x378] ;  /* 0x00006f00ff0777ac */ /* 0x000ee20008000800 */
[----:B------:R-:W4:Y:S01]  /*0070*/  S2R R7, SR_TID.X ;  /* 0x0000000000077919 */ /* 0x000f220000002100 */
[----:B------:R-:W4:Y:S01]  /*0080*/  LDCU UR8, c[0x0][0x360] ;  /* 0x00006c00ff0877ac */ /* 0x000f220008000800 */
[----:B------:R-:W2:Y:S01]  /*0090*/  LDCU UR9, c[0x0][0x364] ;  /* 0x00006c80ff0977ac */ /* 0x000ea20008000800 */
[----:B------:R-:W5:Y:S01]  /*00a0*/  LDCU.64 UR10, c[0x0][0x380] ;  /* 0x00007000ff0a77ac */ /* 0x000f620008000a00 */
[----:B0-----:R-:W-:Y:S01]  /*00b0*/  IMAD R0, R0, UR4, R3 ;  /* 0x0000000400007c24 */ /* 0x001fe2000f8e0203 */
[----:B-1----:R-:W-:-:S02]  /*00c0*/  UIMAD UR4, UR4, UR6, URZ ;  /* 0x00000006040472a4 */ /* 0x002fc4000f8e02ff */
[----:B-----5:R-:W-:Y:S01]  /*00d0*/  UIMAD UR5, UR11, UR10, URZ ;  /* 0x0000000a0b0572a4 */ /* 0x020fe2000f8e02ff */
[----:B--2---:R-:W-:Y:S01]  /*00e0*/  IMAD R0, R0, UR9, R5 ;  /* 0x0000000900007c24 */ /* 0x004fe2000f8e0205 */
[----:B---3--:R-:W-:-:S03]  /*00f0*/  UIMAD UR4, UR4, UR7, URZ ;  /* 0x00000007040472a4 */ /* 0x008fc6000f8e02ff */
[----:B----4-:R-:W-:Y:S01]  /*0100*/  IMAD R0, R0, UR8, R7 ;  /* 0x0000000800007c24 */ /* 0x010fe2000f8e0207 */
[----:B------:R-:W-:-:S04]  /*0110*/  UIMAD UR4, UR4, UR8, URZ ;  /* 0x00000008040472a4 */ /* 0x000fc8000f8e02ff */
[----:B------:R-:W-:Y:S01]  /*0120*/  ISETP.GE.AND P0, PT, R0, UR5, PT ;  /* 0x0000000500007c0c */ /* 0x000fe2000bf06270 */
[----:B------:R-:W-:-:S12]  /*0130*/  UIMAD UR4, UR4, UR9, URZ ;  /* 0x00000009040472a4 */ /* 0x000fd8000f8e02ff */
[----:B------:R-:W-:Y:S05]  /*0140*/  @P0 EXIT ;  /* 0x000000000000094d */ /* 0x000fea0003800000 */
[----:B------:R-:W0:Y:S01]  /*0150*/  LDC.64 R8, c[0x0][0x388] ;  /* 0x0000e200ff087b82 */ /* 0x000e220000000a00 */
[----:B------:R-:W1:Y:S01]  /*0160*/  LDCU UR6, c[0x0][0x368] ;  /* 0x00006d00ff0677ac */ /* 0x000e620008000800 */
[----:B------:R-:W2:Y:S06]  /*0170*/  LDCU.64 UR8, c[0x0][0x358] ;  /* 0x00006b00ff0877ac */ /* 0x000eac0008000a00 */
[----:B------:R-:W3:Y:S08]  /*0180*/  LDC.64 R10, c[0x0][0x390] ;  /* 0x0000e400ff0a7b82 */ /* 0x000ef00000000a00 */
[----:B------:R-:W4:Y:S01]  /*0190*/  LDC.64 R12, c[0x0][0x398] ;  /* 0x0000e600ff0c7b82 */ /* 0x000f220000000a00 */
[----:B-1----:R-:W-:-:S12]  /*01a0*/  UIMAD UR4, UR4, UR6, URZ ;  /* 0x00000006040472a4 */ /* 0x002fd8000f8e02ff */
.L_x_0:
[----:B0-----:R-:W-:-:S04]  /*01b0*/  IMAD.WIDE R2, R0, 0x4, R8 ;  /* 0x0000000400027825 */ /* 0x001fc800078e0208 */
[C---:B---3--:R-:W-:Y:S02]  /*01c0*/  IMAD.WIDE R4, R0.reuse, 0x4, R10 ;  /* 0x0000000400047825 */ /* 0x048fe400078e020a */
[----:B--2---:R-:W2:Y:S04]  /*01d0*/  LDG.E R2, desc[UR8][R2.64] ;  /* 0x0000000802027981 */ /* 0x004ea8000c1e1900 */
[----:B------:R-:W2:Y:S01]  /*01e0*/  LDG.E R5, desc[UR8][R4.64] ;  /* 0x0000000804057981 */ /* 0x000ea2000c1e1900 */
[C---:B-1--4-:R-:W-:Y:S01]  /*01f0*/  IMAD.WIDE R6, R0.reuse, 0x4, R12 ;  /* 0x0000000400067825 */ /* 0x052fe200078e020c */
[----:B------:R-:W-:-:S04]  /*0200*/  IADD3 R0, PT, PT, R0, UR4, RZ ;  /* 0x0000000400007c10 */ /* 0x000fc8000fffe0ff */
[----:B------:R-:W-:Y:S02]  /*0210*/  ISETP.GE.AND P0, PT, R0, UR5, PT ;  /* 0x0000000500007c0c */ /* 0x000fe4000bf06270 */
[----:B--2---:R-:W-:-:S05]  /*0220*/  IADD3 R15, PT, PT, R2, R5, RZ ;  /* 0x00000005020f7210 */ /* 0x004fca0007ffe0ff */
[----:B------:R1:W-:Y:S06]  /*0230*/  STG.E desc[UR8][R6.64], R15 ;  /* 0x0000000f06007986 */ /* 0x0003ec000c101908 */
[----:B------:R-:W-:Y:S05]  /*0240*/  @!P0 BRA `(.L_x_0) ;  /* 0xfffffffc00d88947 */ /* 0x000fea000383ffff */
[----:B------:R-:W-:Y:S05]  /*0250*/  EXIT ;  /* 0x000000000000794d */ /* 0x000fea0003800000 */
.L_x_1:
[----:B------:R-:W-:-:S00]  /*0260*/  BRA `(.L_x_1) ;  /* 0xfffffffc00fc7947 */ /* 0x000fc0000383ffff */
[----:B------:R-:W-:-:S00]  /*0270*/  NOP ;  /* 0x0000000000007918 */ /* 0x000fc00000000000 */
        /* <DEDUP_REMOVED lines=8> */
.L_x_16:


//--------------------- .text._Z17per_column_kerneliiPiS_S_ --------------------------
	.section	.text._Z17per_column_kerneliiPiS_S_,"ax",@progbits
	.align	128
        .global         _Z17per_column_kerneliiPiS_S_
        .type           _Z17per_column_kerneliiPiS_S_,@function
        .size           _Z17per_column_kerneliiPiS_S_,(.L_x_17 - _Z17per_column_kerneliiPiS_S_)
        .other          _Z17per_column_kerneliiPiS_S_,@"STO_CUDA_ENTRY STV_DEFAULT"
_Z17per_column_kerneliiPiS_S_:
.text._Z17per_column_kerneliiPiS_S_:
[----:B------:R-:W-:Y:S01]  /*0000*/  LDC R1, c[0x0][0x37c] ;  /* 0x0000df00ff017b82 */ /* 0x000fe20000000800 */
[----:B------:R-:W0:Y:S01]  /*0010*/  S2R R0, SR_TID.Y ;  /* 0x0000000000007919 */ /* 0x000e220000002200 */
[----:B------:R-:W1:Y:S06]  /*0020*/  LDCU UR5, c[0x0][0x360] ;  /* 0x00006c00ff0577ac */ /* 0x000e6c0008000800 */
[----:B------:R-:W2:Y:S01]  /*0030*/  LDC.64 R6, c[0x0][0x380] ;  /* 0x0000e000ff067b82 */ /* 0x000ea20000000a00 */
[----:B------:R-:W0:Y:S01]  /*0040*/  S2R R5, SR_TID.X ;  /* 0x0000000000057919 */ /* 0x000e220000002100 */
[----:B------:R-:W1:Y:S01]  /*0050*/  LDCU UR4, c[0x0][0x364] ;  /* 0x00006c80ff0477ac */ /* 0x000e620008000800 */
[----:B------:R-:W3:Y:S01]  /*0060*/  S2R R3, SR_CTAID.X ;  /* 0x0000000000037919 */ /* 0x000ee20000002500 */
[----:B-1----:R-:W-:Y:S01]  /*0070*/  UIMAD UR4, UR5, UR4, URZ ;  /* 0x00000004050472a4 */ /* 0x002fe2000f8e02ff */
[----:B--2---:R-:W-:Y:S01]  /*0080*/  ISETP.GE.AND P0, PT, R6, 0x1, PT ;  /* 0x000000010600780c */ /* 0x004fe20003f06270 */
[----:B0-----:R-:W-:Y:S01]  /*0090*/  IMAD R0, R0, UR5, R5 ;  /* 0x0000000500007c24 */ /* 0x001fe2000f8e0205 */
[----:B------:R-:W0:Y:S03]  /*00a0*/  LDCU UR5, c[0x0][0x368] ;  /* 0x00006d00ff0577ac */ /* 0x000e260008000800 */
[----:B---3--:R-:W-:Y:S01]  /*00b0*/  IMAD R8, R3, UR4, R0 ;  /* 0x0000000403087c24 */ /* 0x008fe2000f8e0200 */
[----:B------:R-:W-:-:S04]  /*00c0*/  SHF.R.S32.HI R0, RZ, 0x1f, R7 ;  /* 0x0000001fff007819 */ /* 0x000fc80000011407 */
[----:B------:R-:W-:-:S04]  /*00d0*/  ISETP.GE.U32.AND P1, PT, R8, R7, PT ;  /* 0x000000070800720c */ /* 0x000fc80003f26070 */
[----:B------:R-:W-:Y:S01]  /*00e0*/  ISETP.GE.OR.EX P0, PT, RZ, R0, !P0, P1 ;  /* 0x00000000ff00720c */ /* 0x000fe20004706710 */
[----:B0-----:R-:W-:-:S12]  /*00f0*/  UIMAD UR4, UR4, UR5, URZ ;  /* 0x00000005040472a4 */ /* 0x001fd8000f8e02ff */
[----:B------:R-:W-:Y:S05]  /*0100*/  @P0 EXIT ;  /* 0x000000000000094d */ /* 0x000fea0003800000 */
[C---:B------:R-:W-:Y:S01]  /*0110*/  LOP3.LUT R2, R6.reuse, 0x7, RZ, 0xc0, !PT ;  /* 0x0000000706027812 */ /* 0x040fe200078ec0ff */
[----:B------:R-:W-:Y:S01]  /*0120*/  IMAD.MOV.U32 R9, RZ, RZ, RZ ;  /* 0x000000ffff097224 */ /* 0x000fe200078e00ff */
[----:B------:R-:W-:Y:S01]  /*0130*/  LOP3.LUT R4, R6, 0x7ffffff8, RZ, 0xc0, !PT ;  /* 0x7ffffff806047812 */ /* 0x000fe200078ec0ff */
[----:B------:R-:W0:Y:S01]  /*0140*/  LDCU.64 UR6, c[0x0][0x358] ;  /* 0x00006b00ff0677ac */ /* 0x000e220008000a00 */
[----:B------:R-:W-:Y:S01]  /*0150*/  SHF.L.U64.HI R5, R7, 0x2, R0 ;  /* 0x0000000207057819 */ /* 0x000fe20000010200 */
[----:B------:R-:W-:Y:S01]  /*0160*/  VIADD R3, R2, 0xffffffff ;  /* 0xffffffff02037836 */ /* 0x000fe20000000000 */
[----:B------:R-:W1:Y:S04]  /*0170*/  LDCU.64 UR8, c[0x0][0x388] ;  /* 0x00007100ff0877ac */ /* 0x000e680008000a00 */
[----:B------:R-:W-:Y:S01]  /*0180*/  ISETP.GE.U32.AND P1, PT, R3, 0x3, PT ;  /* 0x000000030300780c */ /* 0x000fe20003f26070 */
[----:B------:R-:W2:Y:S01]  /*0190*/  LDCU.128 UR12, c[0x0][0x390] ;  /* 0x00007200ff0c77ac */ /* 0x000ea20008000c00 */
[----:B------:R-:W-:Y:S01]  /*01a0*/  LOP3.LUT R3, R6, 0x3, RZ, 0xc0, !PT ;  /* 0x0000000306037812 */ /* 0x000fe200078ec0ff */
[----:B------:R-:W-:-:S10]  /*01b0*/  IMAD.SHL.U32 R6, R7, 0x4, RZ ;  /* 0x0000000407067824 */ /* 0x000fd400078e00ff */
.L_x_7:
[----:B0--3--:R-:W3:Y:S01]  /*01c0*/  LDC R7, c[0x0][0x380] ;  /* 0x0000e000ff077b82 */ /* 0x009ee20000000800 */
[----:B------:R-:W-:Y:S02]  /*01d0*/  CS2R R22, SRZ ;  /* 0x0000000000167805 */ /* 0x000fe4000001ff00 */
[----:B---3--:R-:W-:-:S13]  /*01e0*/  ISETP.GE.U32.AND P0, PT, R7, 0x8, PT ;  /* 0x000000080700780c */ /* 0x008fda0003f06070 */
[----:B----4-:R-:W-:Y:S05]  /*01f0*/  @!P0 BRA `(.L_x_2) ;  /* 0x0000000400788947 */ /* 0x010fea0003800000 */
[----:B------:R-:W3:Y:S01]  /*0200*/  LDC R11, c[0x0][0x384] ;  /* 0x0000e100ff0b7b82 */ /* 0x000ee20000000800 */
[C---:B------:R-:W-:Y:S01]  /*0210*/  SHF.L.U64.HI R24, R8.reuse, 0x2, R9 ;  /* 0x0000000208187819 */ /* 0x040fe20000010209 */
[----:B------:R-:W-:Y:S02]  /*0220*/  IMAD.SHL.U32 R10, R8, 0x4, RZ ;  /* 0x00000004080a7824 */ /* 0x000fe400078e00ff */
[----:B------:R-:W-:Y:S02]  /*0230*/  IMAD.MOV.U32 R26, RZ, RZ, R4 ;  /* 0x000000ffff1a7224 */ /* 0x000fe400078e0004 */
[----:B------:R-:W-:-:S07]  /*0240*/  IMAD.MOV.U32 R25, RZ, RZ, RZ ;  /* 0x000000ffff197224 */ /* 0x000fce00078e00ff */
.L_x_3:
[C---:B-1----:R-:W-:Y:S02]  /*0250*/  IADD3 R14, P0, PT, R10.reuse, UR8, RZ ;  /* 0x000000080a0e7c10 */ /* 0x042fe4000ff1e0ff */
[----:B--2-4-:R-:W-:Y:S02]  /*0260*/  IADD3 R12, P2, PT, R10, UR12, RZ ;  /* 0x0000000c0a0c7c10 */ /* 0x014fe4000ff5e0ff */
[C---:B------:R-:W-:Y:S02]  /*0270*/  IADD3.X R15, PT, PT, R24.reuse, UR9, RZ, P0, !PT ;  /* 0x00000009180f7c10 */ /* 0x040fe400087fe4ff */
[----:B------:R-:W-:-:S03]  /*0280*/  IADD3.X R13, PT, PT, R24, UR13, RZ, P2, !PT ;  /* 0x0000000d180d7c10 */ /* 0x000fc600097fe4ff */
[----:B0-----:R-:W2:Y:S04]  /*0290*/  LDG.E R17, desc[UR6][R14.64] ;  /* 0x000000060e117981 */ /* 0x001ea8000c1e1900 */
[----:B------:R-:W2:Y:S01]  /*02a0*/  LDG.E R18, desc[UR6][R12.64] ;  /* 0x000000060c127981 */ /* 0x000ea2000c1e1900 */
[----:B------:R-:W-:Y:S02]  /*02b0*/  IADD3 R22, P0, PT, R10, UR14, RZ ;  /* 0x0000000e0a167c10 */ /* 0x000fe4000ff1e0ff */
[-C--:B------:R-:W-:Y:S02]  /*02c0*/  IADD3 R20, P2, PT, R14, R6.reuse, RZ ;  /* 0x000000060e147210 */ /* 0x080fe40007f5e0ff */
[----:B------:R-:W-:Y:S02]  /*02d0*/  IADD3 R16, P3, PT, R12, R6, RZ ;  /* 0x000000060c107210 */ /* 0x000fe40007f7e0ff */
[----:B------:R-:W-:Y:S01]  /*02e0*/  IADD3.X R23, PT, PT, R24, UR15, RZ, P0, !PT ;  /* 0x0000000f18177c10 */ /* 0x000fe200087fe4ff */
[----:B------:R-:W-:-:S02]  /*02f0*/  IMAD.X R21, R15, 0x1, R5, P2 ;  /* 0x000000010f157824 */ /* 0x000fc400010e0605 */
[----:B--2---:R-:W-:Y:S02]  /*0300*/  IMAD.IADD R27, R17, 0x1, R18 ;  /* 0x00000001111b7824 */ /* 0x004fe400078e0212 */
[----:B------:R-:W-:-:S03]  /*0310*/  IMAD.X R17, R13, 0x1, R5, P3 ;  /* 0x000000010d117824 */ /* 0x000fc600018e0605 */
[----:B------:R0:W-:Y:S04]  /*0320*/  STG.E desc[UR6][R22.64], R27 ;  /* 0x0000001b16007986 */ /* 0x0001e8000c101906 */
[----:B------:R-:W2:Y:S04]  /*0330*/  LDG.E R28, desc[UR6][R20.64] ;  /* 0x00000006141c7981 */ /* 0x000ea8000c1e1900 */
[----:B------:R-:W2:Y:S01]  /*0340*/  LDG.E R15, desc[UR6][R16.64] ;  /* 0x00000006100f7981 */ /* 0x000ea2000c1e1900 */
[-C--:B------:R-:W-:Y:S02]  /*0350*/  IADD3 R18, P0, PT, R22, R6.reuse, RZ ;  /* 0x0000000616127210 */ /* 0x080fe40007f1e0ff */
[----:B------:R-:W-:-:S02]  /*0360*/  IADD3 R14, P2, PT, R20, R6, RZ ;  /* 0x00000006140e7210 */ /* 0x000fc40007f5e0ff */
[----:B------:R-:W-:Y:S01]  /*0370*/  IADD3 R12, P3, PT, R16, R6, RZ ;  /* 0x00000006100c7210 */ /* 0x000fe20007f7e0ff */
[----:B------:R-:W-:-:S04]  /*0380*/  IMAD.X R19, R23, 0x1, R5, P0 ;  /* 0x0000000117137824 */ /* 0x000fc800000e0605 */
[----:B------:R-:W-:Y:S02]  /*0390*/  IMAD.X R13, R17, 0x1, R5, P3 ;  /* 0x00000001110d7824 */ /* 0x000fe400018e0605 */
[----:B--2---:R-:W-:Y:S02]  /*03a0*/  IMAD.IADD R29, R28, 0x1, R15 ;  /* 0x000000011c1d7824 */ /* 0x004fe400078e020f */
[----:B------:R-:W-:-:S03]  /*03b0*/  IMAD.X R15, R21, 0x1, R5, P2 ;  /* 0x00000001150f7824 */ /* 0x000fc600010e0605 */
[----:B------:R1:W-:Y:S04]  /*03c0*/  STG.E desc[UR6][R18.64], R29 ;  /* 0x0000001d12007986 */ /* 0x0003e8000c101906 */
[----:B0-----:R-:W2:Y:S04]  /*03d0*/  LDG.E R27, desc[UR6][R14.64] ;  /* 0x000000060e1b7981 */ /* 0x001ea8000c1e1900 */
[----:B------:R-:W2:Y:S01]  /*03e0*/  LDG.E R28, desc[UR6][R12.64] ;  /* 0x000000060c1c7981 */ /* 0x000ea2000c1e1900 */
[-C--:B------:R-:W-:Y:S02]  /*03f0*/  IADD3 R22, P0, PT, R18, R6.reuse, RZ ;  /* 0x0000000612167210 */ /* 0x080fe40007f1e0ff */
[----:B------:R-:W-:-:S02]  /*0400*/  IADD3 R20, P2, PT, R14, R6, RZ ;  /* 0x000000060e147210 */ /* 0x000fc40007f5e0ff */
[----:B------:R-:W-:Y:S01]  /*0410*/  IADD3 R16, P3, PT, R12, R6, RZ ;  /* 0x000000060c107210 */ /* 0x000fe20007f7e0ff */
[--C-:B------:R-:W-:Y:S02]  /*0420*/  IMAD.X R23, R19, 0x1, R5.reuse, P0 ;  /* 0x0000000113177824 */ /* 0x100fe400000e0605 */
[--C-:B------:R-:W-:Y:S02]  /*0430*/  IMAD.X R21, R15, 0x1, R5.reuse, P2 ;  /* 0x000000010f157824 */ /* 0x100fe400010e0605 */
[----:B------:R-:W-:Y:S02]  /*0440*/  IMAD.X R17, R13, 0x1, R5, P3 ;  /* 0x000000010d117824 */ /* 0x000fe400018e0605 */
[----:B--2---:R-:W-:-:S05]  /*0450*/  IMAD.IADD R27, R27, 0x1, R28 ;  /* 0x000000011b1b7824 */ /* 0x004fca00078e021c */
[----:B------:R0:W-:Y:S04]  /*0460*/  STG.E desc[UR6][R22.64], R27 ;  /* 0x0000001b16007986 */ /* 0x0001e8000c101906 */
[----:B------:R-:W2:Y:S04]  /*0470*/  LDG.E R28, desc[UR6][R20.64] ;  /* 0x00000006141c7981 */ /* 0x000ea8000c1e1900 */
[----:B------:R-:W2:Y:S01]  /*0480*/  LDG.E R15, desc[UR6][R16.64] ;  /* 0x00000006100f7981 */ /* 0x000ea2000c1e1900 */
[-C--:B-1----:R-:W-:Y:S02]  /*0490*/  IADD3 R18, P0, PT, R22, R6.reuse, RZ ;  /* 0x0000000616127210 */ /* 0x082fe40007f1e0ff */
        /* <DEDUP_REMOVED lines=22> */
[--C-:B------:R-:W-:Y:S02]  /*0600*/  IMAD.X R19, R23, 0x1, R5.reuse, P0 ;  /* 0x0000000117137824 */ /* 0x100fe400000e0605 */
        /* <DEDUP_REMOVED lines=16> */
[----:B------:R-:W-:Y:S02]  /*0710*/  IADD3 R12, P0, PT, R16, R6, RZ ;  /* 0x00000006100c7210 */ /* 0x000fe40007f1e0ff */
[----:B---3--:R-:W-:-:S03]  /*0720*/  LEA R10, P2, R11, R10, 0x5 ;  /* 0x0000000a0b0a7211 */ /* 0x008fc600078428ff */
[----:B------:R-:W-:Y:S01]  /*0730*/  IMAD.X R13, R17, 0x1, R5, P0 ;  /* 0x00000001110d7824 */ /* 0x000fe200000e0605 */
[----:B------:R-:W-:Y:S02]  /*0740*/  IADD3 R26, P0, PT, R26, -0x8, RZ ;  /* 0xfffffff81a1a7810 */ /* 0x000fe40007f1e0ff */
[----:B------:R-:W-:Y:S02]  /*0750*/  LEA.HI.X R24, R11, R24, R0, 0x5, P2 ;  /* 0x000000180b187211 */ /* 0x000fe400010f2c00 */
[----:B------:R-:W-:Y:S02]  /*0760*/  IADD3.X R25, PT, PT, R25, -0x1, RZ, P0, !PT ;  /* 0xffffffff19197810 */ /* 0x000fe400007fe4ff */
[----:B------:R-:W-:-:S04]  /*0770*/  ISETP.NE.U32.AND P0, PT, R26, RZ, PT ;  /* 0x000000ff1a00720c */ /* 0x000fc80003f05070 */
[----:B------:R-:W-:Y:S01]  /*0780*/  ISETP.NE.AND.EX P0, PT, R25, RZ, PT, P0 ;  /* 0x000000ff1900720c */ /* 0x000fe20003f05300 */
[----:B--2---:R-:W-:-:S05]  /*0790*/  IMAD.IADD R15, R20, 0x1, R23 ;  /* 0x00000001140f7824 */ /* 0x004fca00078e0217 */
[----:B------:R4:W-:Y:S07]  /*07a0*/  STG.E desc[UR6][R12.64], R15 ;  /* 0x0000000f0c007986 */ /* 0x0009ee000c101906 */
[----:B------:R-:W-:Y:S05]  /*07b0*/  @P0 BRA `(.L_x_3) ;  /* 0xfffffff800a40947 */ /* 0x000fea000383ffff */
[----:B------:R-:W-:Y:S02]  /*07c0*/  IMAD.MOV.U32 R23, RZ, RZ, R4 ;  /* 0x000000ffff177224 */ /* 0x000fe400078e0004 */
[----:B------:R-:W-:-:S07]  /*07d0*/  IMAD.MOV.U32 R22, RZ, RZ, RZ ;  /* 0x000000ffff167224 */ /* 0x000fce00078e00ff */
.L_x_2:
[----:B------:R-:W-:-:S13]  /*07e0*/  ISETP.NE.AND P0, PT, R2, RZ, PT ;  /* 0x000000ff0200720c */ /* 0x000fda0003f05270 */
[----:B------:R-:W-:Y:S05]  /*07f0*/  @!P0 BRA `(.L_x_4) ;  /* 0x0000000400b48947 */ /* 0x000fea0003800000 */
[----:B------:R-:W-:Y:S01]  /*0800*/  ISETP.NE.AND P0, PT, R3, RZ, PT ;  /* 0x000000ff0300720c */ /* 0x000fe20003f05270 */
[----:B------:R-:W-:-:S12]  /*0810*/  @!P1 BRA `(.L_x_5) ;  /* 0x0000000000cc9947 */ /* 0x000fd80003800000 */
[----:B------:R-:W4:Y:S01]  /*0820*/  LDCU UR5, c[0x0][0x384] ;  /* 0x00007080ff0577ac */ /* 0x000f220008000800 */
[----:B------:R-:W3:Y:S01]  /*0830*/  LDCU.64 UR10, c[0x0][0x388] ;  /* 0x00007100ff0a77ac */ /* 0x000ee20008000a00 */
[----:B------:R-:W5:Y:S01]  /*0840*/  LDCU.128 UR16, c[0x0][0x390] ;  /* 0x00007200ff1077ac */ /* 0x000f620008000c00 */
[----:B----4-:R-:W-:Y:S02]  /*0850*/  IMAD R12, R22, UR5, RZ ;  /* 0x00000005160c7c24 */ /* 0x010fe4000f8e02ff */
[----:B------:R-:W-:-:S04]  /*0860*/  IMAD.WIDE.U32 R10, R23, UR5, R8 ;  /* 0x00000005170a7c25 */ /* 0x000fc8000f8e0008 */
[----:B------:R-:W-:Y:S02]  /*0870*/  IMAD R13, R0, R23, R12 ;  /* 0x00000017000d7224 */ /* 0x000fe400078e020c */
[----:B------:R-:W-:Y:S02]  /*0880*/  IMAD.SHL.U32 R20, R10, 0x4, RZ ;  /* 0x000000040a147824 */ /* 0x000fe400078e00ff */
[----:B------:R-:W-:-:S03]  /*0890*/  IMAD.IADD R11, R11, 0x1, R13 ;  /* 0x000000010b0b7824 */ /* 0x000fc600078e020d */
[----:B---3--:R-:W-:Y:S02]  /*08a0*/  IADD3 R14, P2, PT, R20, UR10, RZ ;  /* 0x0000000a140e7c10 */ /* 0x008fe4000ff5e0ff */
[----:B------:R-:W-:Y:S02]  /*08b0*/  SHF.L.U64.HI R11, R10, 0x2, R11 ;  /* 0x000000020a0b7819 */ /* 0x000fe4000001020b */
[----:B-----5:R-:W-:Y:S02]  /*08c0*/  IADD3 R12, P3, PT, R20, UR16, RZ ;  /* 0x00000010140c7c10 */ /* 0x020fe4000ff7e0ff */
[C---:B------:R-:W-:Y:S02]  /*08d0*/  IADD3.X R15, PT, PT, R11.reuse, UR11, RZ, P2, !PT ;  /* 0x0000000b0b0f7c10 */ /* 0x040fe400097fe4ff */
[----:B------:R-:W-:-:S03]  /*08e0*/  IADD3.X R13, PT, PT, R11, UR17, RZ, P3, !PT ;  /* 0x000000110b0d7c10 */ /* 0x000fc60009ffe4ff */
[----:B0-----:R-:W3:Y:S04]  /*08f0*/  LDG.E R18, desc[UR6][R14.64] ;  /* 0x000000060e127981 */ /* 0x001ee8000c1e1900 */
[----:B------:R-:W3:Y:S01]  /*0900*/  LDG.E R19, desc[UR6][R12.64] ;  /* 0x000000060c137981 */ /* 0x000ee2000c1e1900 */
[----:B------:R-:W-:Y:S02]  /*0910*/  IADD3 R20, P2, PT, R20, UR18, RZ ;  /* 0x0000001214147c10 */ /* 0x000fe4000ff5e0ff */
[-C--:B------:R-:W-:Y:S02]  /*0920*/  IADD3 R16, P3, PT, R14, R6.reuse, RZ ;  /* 0x000000060e107210 */ /* 0x080fe40007f7e0ff */
[----:B------:R-:W-:Y:S02]  /*0930*/  IADD3 R10, P4, PT, R12, R6, RZ ;  /* 0x000000060c0a7210 */ /* 0x000fe40007f9e0ff */
[----:B------:R-:W-:Y:S01]  /*0940*/  IADD3.X R21, PT, PT, R11, UR19, RZ, P2, !PT ;  /* 0x000000130b157c10 */ /* 0x000fe200097fe4ff */
[----:B------:R-:W-:-:S02]  /*0950*/  IMAD.X R17, R15, 0x1, R5, P3 ;  /* 0x000000010f117824 */ /* 0x000fc400018e0605 */
[----:B------:R-:W-:Y:S02]  /*0960*/  IMAD.X R11, R13, 0x1, R5, P4 ;  /* 0x000000010d0b7824 */ /* 0x000fe400020e0605 */
[----:B---3--:R-:W-:-:S05]  /*0970*/  IMAD.IADD R25, R18, 0x1, R19 ;  /* 0x0000000112197824 */ /* 0x008fca00078e0213 */
[----:B------:R0:W-:Y:S04]  /*0980*/  STG.E desc[UR6][R20.64], R25 ;  /* 0x0000001914007986 */ /* 0x0001e8000c101906 */
[----:B------:R-:W3:Y:S04]  /*0990*/  LDG.E R24, desc[UR6][R16.64] ;  /* 0x0000000610187981 */ /* 0x000ee8000c1e1900 */
[----:B------:R-:W3:Y:S01]  /*09a0*/  LDG.E R27, desc[UR6][R10.64] ;  /* 0x000000060a1b7981 */ /* 0x000ee2000c1e1900 */
[-C--:B------:R-:W-:Y:S02]  /*09b0*/  IADD3 R12, P2, PT, R20, R6.reuse, RZ ;  /* 0x00000006140c7210 */ /* 0x080fe40007f5e0ff */
[----:B------:R-:W-:-:S02]  /*09c0*/  IADD3 R14, P3, PT, R16, R6, RZ ;  /* 0x00000006100e7210 */ /* 0x000fc40007f7e0ff */
[----:B------:R-:W-:Y:S01]  /*09d0*/  IADD3 R18, P4, PT, R10, R6, RZ ;  /* 0x000000060a127210 */ /* 0x000fe20007f9e0ff */
[--C-:B------:R-:W-:Y:S02]  /*09e0*/  IMAD.X R13, R21, 0x1, R5.reuse, P2 ;  /* 0x00000001150d7824 */ /* 0x100fe400010e0605 */
[--C-:B------:R-:W-:Y:S02]  /*09f0*/  IMAD.X R15, R17, 0x1, R5.reuse, P3 ;  /* 0x00000001110f7824 */ /* 0x100fe400018e0605 */
[----:B------:R-:W-:Y:S02]  /*0a00*/  IMAD.X R19, R11, 0x1, R5, P4 ;  /* 0x000000010b137824 */ /* 0x000fe400020e0605 */
[----:B---3--:R-:W-:-:S05]  /*0a10*/  IMAD.IADD R27, R24, 0x1, R27 ;  /* 0x00000001181b7824 */ /* 0x008fca00078e021b */
[----:B------:R3:W-:Y:S04]  /*0a20*/  STG.E desc[UR6][R12.64], R27 ;  /* 0x0000001b0c007986 */ /* 0x0007e8000c101906 */
[----:B------:R-:W4:Y:S04]  /*0a30*/  LDG.E R24, desc[UR6][R14.64] ;  /* 0x000000060e187981 */ /* 0x000f28000c1e1900 */
[----:B0-----:R-:W4:Y:S01]  /*0a40*/  LDG.E R25, desc[UR6][R18.64] ;  /* 0x0000000612197981 */ /* 0x001f22000c1e1900 */
[-C--:B------:R-:W-:Y:S02]  /*0a50*/  IADD3 R10, P2, PT, R12, R6.reuse, RZ ;  /* 0x000000060c0a7210 */ /* 0x080fe40007f5e0ff */
[----:B------:R-:W-:-:S02]  /*0a60*/  IADD3 R20, P4, PT, R18, R6, RZ ;  /* 0x0000000612147210 */ /* 0x000fc40007f9e0ff */
[----:B------:R-:W-:Y:S01]  /*0a70*/  IADD3 R16, P3, PT, R14, R6, RZ ;  /* 0x000000060e107210 */ /* 0x000fe20007f7e0ff */
[--C-:B------:R-:W-:Y:S02]  /*0a80*/  IMAD.X R11, R13, 0x1, R5.reuse, P2 ;  /* 0x000000010d0b7824 */ /* 0x100fe400010e0605 */
[--C-:B------:R-:W-:Y:S02]  /*0a90*/  IMAD.X R21, R19, 0x1, R5.reuse, P4 ;  /* 0x0000000113157824 */ /* 0x100fe400020e0605 */
[----:B------:R-:W-:Y:S02]  /*0aa0*/  IMAD.X R17, R15, 0x1, R5, P3 ;  /* 0x000000010f117824 */ /* 0x000fe400018e0605 */
[----:B----4-:R-:W-:-:S05]  /*0ab0*/  IMAD.IADD R25, R24, 0x1, R25 ;  /* 0x0000000118197824 */ /* 0x010fca00078e0219 */
[----:B------:R0:W-:Y:S04]  /*0ac0*/  STG.E desc[UR6][R10.64], R25 ;  /* 0x000000190a007986 */ /* 0x0001e8000c101906 */
[----:B------:R-:W4:Y:S04]  /*0ad0*/  LDG.E R16, desc[UR6][R16.64] ;  /* 0x0000000610107981 */ /* 0x000f28000c1e1900 */
[----:B------:R-:W4:Y:S01]  /*0ae0*/  LDG.E R21, desc[UR6][R20.64] ;  /* 0x0000000614157981 */ /* 0x000f22000c1e1900 */
[----:B---3--:R-:W-:-:S05]  /*0af0*/  IADD3 R12, P2, PT, R10, R6, RZ ;  /* 0x000000060a0c7210 */ /* 0x008fca0007f5e0ff */
[----:B------:R-:W-:Y:S01]  /*0b00*/  IMAD.X R13, R11, 0x1, R5, P2 ;  /* 0x000000010b0d7824 */ /* 0x000fe200010e0605 */
[----:B------:R-:W-:-:S05]  /*0b10*/  IADD3 R23, P2, PT, R23, 0x4, RZ ;  /* 0x0000000417177810 */ /* 0x000fca0007f5e0ff */
[----:B------:R-:W-:Y:S02]  /*0b20*/  IMAD.X R22, RZ, RZ, R22, P2 ;  /* 0x000000ffff167224 */ /* 0x000fe400010e0616 */
[----:B----4-:R-:W-:-:S05]  /*0b30*/  IMAD.IADD R15, R16, 0x1, R21 ;  /* 0x00000001100f7824 */ /* 0x010fca00078e0215 */
[----:B------:R0:W-:Y:S02]  /*0b40*/  STG.E desc[UR6][R12.64], R15 ;  /* 0x0000000f0c007986 */ /* 0x0001e4000c101906 */
.L_x_5:
[----:B------:R-:W-:Y:S05]  /*0b50*/  @!P0 BRA `(.L_x_4) ;  /* 0x0000000000dc8947 */ /* 0x000fea0003800000 */
[----:B------:R-:W-:Y:S02]  /*0b60*/  ISETP.NE.AND P2, PT, R3, 0x1, PT ;  /* 0x000000010300780c */ /* 0x000fe40003f45270 */
[----:B------:R-:W-:-:S04]  /*0b70*/  LOP3.LUT R7, R7, 0x1, RZ, 0xc0, !PT ;  /* 0x0000000107077812 */ /* 0x000fc800078ec0ff */
[----:B------:R-:W-:-:S07]  /*0b80*/  ISETP.NE.U32.AND P0, PT, R7, 0x1, PT ;  /* 0x000000010700780c */ /* 0x000fce0003f05070 */
[----:B------:R-:W-:Y:S06]  /*0b90*/  @!P2 BRA `(.L_x_6) ;  /* 0x00000000007ca947 */ /* 0x000fec0003800000 */
[----:B------:R-:W3:Y:S01]  /*0ba0*/  LDCU UR5, c[0x0][0x384] ;  /* 0x00007080ff0577ac */ /* 0x000ee20008000800 */
[----:B------:R-:W5:Y:S01]  /*0bb0*/  LDCU.64 UR10, c[0x0][0x388] ;  /* 0x00007100ff0a77ac */ /* 0x000f620008000a00 */
[----:B------:R-:W1:Y:S01]  /*0bc0*/  LDCU.128 UR16, c[0x0][0x390] ;  /* 0x00007200ff1077ac */ /* 0x000e620008000c00 */
[----:B---3--:R-:W-:Y:S02]  /*0bd0*/  IMAD R7, R22, UR5, RZ ;  /* 0x0000000516077c24 */ /* 0x008fe4000f8e02ff */
[----:B0-----:R-:W-:-:S04]  /*0be0*/  IMAD.WIDE.U32 R10, R23, UR5, R8 ;  /* 0x00000005170a7c25 */ /* 0x001fc8000f8e0008 */
[----:B------:R-:W-:Y:S02]  /*0bf0*/  IMAD R7, R0, R23, R7 ;  /* 0x0000001700077224 */ /* 0x000fe400078e0207 */
[----:B----4-:R-:W-:Y:S02]  /*0c00*/  IMAD.SHL.U32 R16, R10, 0x4, RZ ;  /* 0x000000040a107824 */ /* 0x010fe400078e00ff */
[----:B------:R-:W-:-:S03]  /*0c10*/  IMAD.IADD R7, R11, 0x1, R7 ;  /* 0x000000010b077824 */ /* 0x000fc600078e0207 */
[----:B-----5:R-:W-:Y:S02]  /*0c20*/  IADD3 R14, P2, PT, R16, UR10, RZ ;  /* 0x0000000a100e7c10 */ /* 0x020fe4000ff5e0ff */
[----:B------:R-:W-:Y:S02]  /*0c30*/  SHF.L.U64.HI R11, R10, 0x2, R7 ;  /* 0x000000020a0b7819 */ /* 0x000fe40000010207 */
[----:B-1----:R-:W-:Y:S02]  /*0c40*/  IADD3 R12, P3, PT, R16, UR16, RZ ;  /* 0x00000010100c7c10 */ /* 0x002fe4000ff7e0ff */
[C---:B------:R-:W-:Y:S02]  /*0c50*/  IADD3.X R15, PT, PT, R11.reuse, UR11, RZ, P2, !PT ;  /* 0x0000000b0b0f7c10 */ /* 0x040fe400097fe4ff */
[----:B------:R-:W-:-:S03]  /*0c60*/  IADD3.X R13, PT, PT, R11, UR17, RZ, P3, !PT ;  /* 0x000000110b0d7c10 */ /* 0x000fc60009ffe4ff */
[----:B------:R-:W3:Y:S04]  /*0c70*/  LDG.E R7, desc[UR6][R14.64] ;  /* 0x000000060e077981 */ /* 0x000ee8000c1e1900 */
        /* <DEDUP_REMOVED lines=9> */
[----:B------:R-:W4:Y:S04]  /*0d10*/  LDG.E R16, desc[UR6][R16.64] ;  /* 0x0000000610107981 */ /* 0x000f28000c1e1900 */
[----:B------:R-:W4:Y:S01]  /*0d20*/  LDG.E R19, desc[UR6][R18.64] ;  /* 0x0000000612137981 */ /* 0x000f22000c1e1900 */
[----:B------:R-:W-:-:S05]  /*0d30*/  IADD3 R12, P2, PT, R10, R6, RZ ;  /* 0x000000060a0c7210 */ /* 0x000fca0007f5e0ff */
[----:B------:R-:W-:Y:S01]  /*0d40*/  IMAD.X R13, R11, 0x1, R5, P2 ;  /* 0x000000010b0d7824 */ /* 0x000fe200010e0605 */
[----:B------:R-:W-:-:S05]  /*0d50*/  IADD3 R23, P2, PT, R23, 0x2, RZ ;  /* 0x0000000217177810 */ /* 0x000fca0007f5e0ff */
[----:B------:R-:W-:Y:S02]  /*0d60*/  IMAD.X R22, RZ, RZ, R22, P2 ;  /* 0x000000ffff167224 */ /* 0x000fe400010e0616 */
[----:B----4-:R-:W-:-:S05]  /*0d70*/  IMAD.IADD R15, R16, 0x1, R19 ;  /* 0x00000001100f7824 */ /* 0x010fca00078e0213 */
[----:B------:R3:W-:Y:S02]  /*0d80*/  STG.E desc[UR6][R12.64], R15 ;  /* 0x0000000f0c007986 */ /* 0x0007e4000c101906 */
.L_x_6:
[----:B------:R-:W-:Y:S05]  /*0d90*/  @P0 BRA `(.L_x_4) ;  /* 0x00000000004c0947 */ /* 0x000fea0003800000 */
[----:B------:R-:W5:Y:S01]  /*0da0*/  LDCU UR5, c[0x0][0x384] ;  /* 0x00007080ff0577ac */ /* 0x000f620008000800 */
[----:B------:R-:W1:Y:S01]  /*0db0*/  LDCU.128 UR16, c[0x0][0x390] ;  /* 0x00007200ff1077ac */ /* 0x000e620008000c00 */
[----:B------:R-:W4:Y:S01]  /*0dc0*/  LDCU.64 UR10, c[0x0][0x388] ;  /* 0x00007100ff0a77ac */ /* 0x000f220008000a00 */
[----:B-----5:R-:W-:Y:S02]  /*0dd0*/  IMAD R22, R22, UR5, RZ ;  /* 0x0000000516167c24 */ /* 0x020fe4000f8e02ff */
[----:B0--3--:R-:W-:-:S04]  /*0de0*/  IMAD.WIDE.U32 R10, R23, UR5, R8 ;  /* 0x00000005170a7c25 */ /* 0x009fc8000f8e0008 */
[----:B------:R-:W-:Y:S02]  /*0df0*/  IMAD R7, R0, R23, R22 ;  /* 0x0000001700077224 */ /* 0x000fe400078e0216 */
[----:B------:R-:W-:Y:S02]  /*0e00*/  IMAD.SHL.U32 R14, R10, 0x4, RZ ;  /* 0x000000040a0e7824 */ /* 0x000fe400078e00ff */
[----:B------:R-:W-:-:S03]  /*0e10*/  IMAD.IADD R7, R11, 0x1, R7 ;  /* 0x000000010b077824 */ /* 0x000fc600078e0207 */
[----:B----4-:R-:W-:Y:S02]  /*0e20*/  IADD3 R12, P0, PT, R14, UR10, RZ ;  /* 0x0000000a0e0c7c10 */ /* 0x010fe4000ff1e0ff */
[----:B------:R-:W-:Y:S02]  /*0e30*/  SHF.L.U64.HI R7, R10, 0x2, R7 ;  /* 0x000000020a077819 */ /* 0x000fe40000010207 */
[----:B-1----:R-:W-:Y:S02]  /*0e40*/  IADD3 R10, P2, PT, R14, UR16, RZ ;  /* 0x000000100e0a7c10 */ /* 0x002fe4000ff5e0ff */
[C---:B------:R-:W-:Y:S02]  /*0e50*/  IADD3.X R13, PT, PT, R7.reuse, UR11, RZ, P0, !PT ;  /* 0x0000000b070d7c10 */ /* 0x040fe400087fe4ff */
[----:B------:R-:W-:-:S03]  /*0e60*/  IADD3.X R11, PT, PT, R7, UR17, RZ, P2, !PT ;  /* 0x00000011070b7c10 */ /* 0x000fc600097fe4ff */
[----:B------:R-:W3:Y:S04]  /*0e70*/  LDG.E R12, desc[UR6][R12.64] ;  /* 0x000000060c0c7981 */ /* 0x000ee8000c1e1900 */
[----:B------:R-:W3:Y:S01]  /*0e80*/  LDG.E R11, desc[UR6][R10.64] ;  /* 0x000000060a0b7981 */ /* 0x000ee2000c1e1900 */
[----:B------:R-:W-:-:S04]  /*0e90*/  IADD3 R14, P0, PT, R14, UR18, RZ ;  /* 0x000000120e0e7c10 */ /* 0x000fc8000ff1e0ff */
[----:B------:R-:W-:Y:S01]  /*0ea0*/  IADD3.X R15, PT, PT, R7, UR19, RZ, P0, !PT ;  /* 0x00000013070f7c10 */ /* 0x000fe200087fe4ff */
[----:B---3--:R-:W-:-:S05]  /*0eb0*/  IMAD.IADD R7, R12, 0x1, R11 ;  /* 0x000000010c077824 */ /* 0x008fca00078e020b */
[----:B------:R0:W-:Y:S03]  /*0ec0*/  STG.E desc[UR6][R14.64], R7 ;  /* 0x000000070e007986 */ /* 0x0001e6000c101906 */
.L_x_4:
[----:B------:R-:W5:Y:S01]  /*0ed0*/  LDCU UR5, c[0x0][0x384] ;  /* 0x00007080ff0577ac */ /* 0x000f620008000800 */
[----:B------:R-:W-:-:S05]  /*0ee0*/  IADD3 R8, P0, PT, R8, UR4, RZ ;  /* 0x0000000408087c10 */ /* 0x000fca000ff1e0ff */
[----:B------:R-:W-:Y:S01]  /*0ef0*/  IMAD.X R9, RZ, RZ, R9, P0 ;  /* 0x000000ffff097224 */ /* 0x000fe200000e0609 */
[----:B-----5:R-:W-:-:S04]  /*0f00*/  ISETP.GE.U32.AND P0, PT, R8, UR5, PT ;  /* 0x0000000508007c0c */ /* 0x020fc8000bf06070 */
[----:B------:R-:W-:-:S13]  /*0f10*/  ISETP.GE.AND.EX P0, PT, R9, R0, PT, P0 ;  /* 0x000000000900720c */ /* 0x000fda0003f06300 */
[----:B------:R-:W-:Y:S05]  /*0f20*/  @!P0 BRA `(.L_x_7) ;  /* 0xfffffff000a48947 */ /* 0x000fea000383ffff */
[----:B012---:R-:W-:Y:S05]  /*0f30*/  EXIT ;  /* 0x000000000000794d */ /* 0x007fea0003800000 */
.L_x_8:
        /* <DEDUP_REMOVED lines=12> */
.L_x_17:


//--------------------- .text._Z14per_row_kerneliiPiS_S_ --------------------------
	.section	.text._Z14per_row_kerneliiPiS_S_,"ax",@progbits
	.align	128
        .global         _Z14per_row_kerneliiPiS_S_
        .type           _Z14per_row_kerneliiPiS_S_,@function
        .size           _Z14per_row_kerneliiPiS_S_,(.L_x_18 - _Z14per_row_kerneliiPiS_S_)
        .other          _Z14per_row_kerneliiPiS_S_,@"STO_CUDA_ENTRY STV_DEFAULT"
_Z14per_row_kerneliiPiS_S_:
.text._Z14per_row_kerneliiPiS_S_:
[----:B------:R-:W-:Y:S01]  /*0000*/  LDC R1, c[0x0][0x37c] ;  /* 0x0000df00ff017b82 */ /* 0x000fe20000000800 */
[----:B------:R-:W0:Y:S01]  /*0010*/  S2R R0, SR_TID.X ;  /* 0x0000000000007919 */ /* 0x000e220000002100 */
[----:B------:R-:W0:Y:S01]  /*0020*/  LDCU UR4, c[0x0][0x360] ;  /* 0x00006c00ff0477ac */ /* 0x000e220008000800 */
[----:B------:R-:W0:Y:S01]  /*0030*/  S2R R3, SR_CTAID.X ;  /* 0x0000000000037919 */ /* 0x000e220000002500 */
[----:B------:R-:W1:Y:S01]  /*0040*/  LDCU UR7, c[0x0][0x380] ;  /* 0x00007000ff0777ac */ /* 0x000e620008000800 */
[----:B------:R-:W2:Y:S01]  /*0050*/  LDCU UR5, c[0x0][0x364] ;  /* 0x00006c80ff0577ac */ /* 0x000ea20008000800 */
[----:B------:R-:W3:Y:S01]  /*0060*/  LDCU UR6, c[0x0][0x368] ;  /* 0x00006d00ff0677ac */ /* 0x000ee20008000800 */
[----:B-1----:R-:W-:Y:S01]  /*0070*/  USHF.R.S32.HI UR8, URZ, 0x1f, UR7 ;  /* 0x0000001fff087899 */ /* 0x002fe20008011407 */
[----:B0-----:R-:W-:Y:S01]  /*0080*/  IMAD R0, R3, UR4, R0 ;  /* 0x0000000403007c24 */ /* 0x001fe2000f8e0200 */
[----:B--2---:R-:W-:-:S04]  /*0090*/  UIMAD UR4, UR4, UR5, URZ ;  /* 0x00000005040472a4 */ /* 0x004fc8000f8e02ff */
[----:B------:R-:W-:Y:S01]  /*00a0*/  ISETP.GE.U32.AND P0, PT, R0, UR7, PT ;  /* 0x0000000700007c0c */ /* 0x000fe2000bf06070 */
[----:B---3--:R-:W-:-:S03]  /*00b0*/  UIMAD UR4, UR4, UR6, URZ ;  /* 0x00000006040472a4 */ /* 0x008fc6000f8e02ff */
[----:B------:R-:W-:-:S13]  /*00c0*/  ISETP.GE.AND.EX P0, PT, RZ, UR8, PT, P0 ;  /* 0x00000008ff007c0c */ /* 0x000fda000bf06300 */
[----:B------:R-:W-:Y:S05]  /*00d0*/  @P0 EXIT ;  /* 0x000000000000094d */ /* 0x000fea0003800000 */
[----:B------:R-:W0:Y:S02]  /*00e0*/  LDC R6, c[0x0][0x384] ;  /* 0x0000e100ff067b82 */ /* 0x000e240000000800 */
[----:B0-----:R-:W-:-:S13]  /*00f0*/  ISETP.GE.AND P0, PT, R6, 0x1, PT ;  /* 0x000000010600780c */ /* 0x001fda0003f06270 */
[----:B------:R-:W-:Y:S05]  /*0100*/  @!P0 EXIT ;  /* 0x000000000000894d */ /* 0x000fea0003800000 */
[C---:B------:R-:W-:Y:S01]  /*0110*/  LOP3.LUT R18, R6.reuse, 0x7, RZ, 0xc0, !PT ;  /* 0x0000000706127812 */ /* 0x040fe200078ec0ff */
[----:B------:R-:W-:Y:S01]  /*0120*/  IMAD.MOV.U32 R7, RZ, RZ, RZ ;  /* 0x000000ffff077224 */ /* 0x000fe200078e00ff */
[----:B------:R-:W-:Y:S01]  /*0130*/  LOP3.LUT R19, R6, 0xf, RZ, 0xc0, !PT ;  /* 0x0000000f06137812 */ /* 0x000fe200078ec0ff */
[----:B------:R-:W0:Y:S01]  /*0140*/  LDCU.64 UR6, c[0x0][0x358] ;  /* 0x00006b00ff0677ac */ /* 0x000e220008000a00 */
[----:B------:R-:W-:Y:S01]  /*0150*/  SHF.R.S32.HI R5, RZ, 0x1f, R6 ;  /* 0x0000001fff057819 */ /* 0x000fe20000011406 */
[----:B------:R-:W-:Y:S01]  /*0160*/  VIADD R3, R18, 0xffffffff ;  /* 0xffffffff12037836 */ /* 0x000fe20000000000 */
[C---:B------:R-:W-:Y:S01]  /*0170*/  LOP3.LUT R4, R6.reuse, 0x7ffffff0, RZ, 0xc0, !PT ;  /* 0x7ffffff006047812 */ /* 0x040fe200078ec0ff */
[----:B------:R-:W-:Y:S01]  /*0180*/  VIADD R2, R19, 0xffffffff ;  /* 0xffffffff13027836 */ /* 0x000fe20000000000 */
[----:B------:R-:W-:Y:S02]  /*0190*/  LOP3.LUT R6, R6, 0x3, RZ, 0xc0, !PT ;  /* 0x0000000306067812 */ /* 0x000fe400078ec0ff */
[----:B------:R-:W-:-:S02]  /*01a0*/  ISETP.GE.U32.AND P1, PT, R3, 0x3, PT ;  /* 0x000000030300780c */ /* 0x000fc40003f26070 */
[----:B------:R-:W-:-:S13]  /*01b0*/  ISETP.GE.U32.AND P2, PT, R2, 0x7, PT ;  /* 0x000000070200780c */ /* 0x000fda0003f46070 */
.L_x_14:
[----:B-1----:R-:W1:Y:S01]  /*01c0*/  LDCU UR5, c[0x0][0x384] ;  /* 0x00007080ff0577ac */ /* 0x002e620008000800 */
[----:B------:R-:W-:Y:S02]  /*01d0*/  IMAD.MOV.U32 R17, RZ, RZ, RZ ;  /* 0x000000ffff117224 */ /* 0x000fe400078e00ff */
[----:B------:R-:W-:Y:S01]  /*01e0*/  IMAD.MOV.U32 R9, RZ, RZ, RZ ;  /* 0x000000ffff097224 */ /* 0x000fe200078e00ff */
[----:B-1----:R-:W-:Y:S02]  /*01f0*/  UISETP.GE.U32.AND UP0, UPT, UR5, 0x10, UPT ;  /* 0x000000100500788c */ /* 0x002fe4000bf06070 */
[----:B------:R-:W-:Y:S02]  /*0200*/  IMAD R8, R7, UR5, RZ ;  /* 0x0000000507087c24 */ /* 0x000fe4000f8e02ff */
[----:B------:R-:W-:-:S04]  /*0210*/  IMAD.WIDE.U32 R2, R0, UR5, RZ ;  /* 0x0000000500027c25 */ /* 0x000fc8000f8e00ff */
[----:B0--3--:R-:W-:-:S04]  /*0220*/  IMAD R11, R5, R0, R8 ;  /* 0x00000000050b7224 */ /* 0x009fc800078e0208 */
[----:B------:R-:W-:Y:S01]  /*0230*/  IMAD.IADD R8, R3, 0x1, R11 ;  /* 0x0000000103087824 */ /* 0x000fe200078e020b */
[----:B--2-4-:R-:W-:Y:S06]  /*0240*/  BRA.U !UP0, `(.L_x_9) ;  /* 0x0000000508807547 */ /* 0x014fec000b800000 */
[----:B------:R-:W1:Y:S01]  /*0250*/  LDC.64 R12, c[0x0][0x390] ;  /* 0x0000e400ff0c7b82 */ /* 0x000e620000000a00 */
[----:B------:R-:W2:Y:S01]  /*0260*/  LDCU.64 UR10, c[0x0][0x388] ;  /* 0x00007100ff0a77ac */ /* 0x000ea20008000a00 */
[----:B------:R-:W-:Y:S02]  /*0270*/  IMAD R14, R5, R0, RZ ;  /* 0x00000000050e7224 */ /* 0x000fe400078e02ff */
[----:B------:R-:W-:Y:S02]  /*0280*/  IMAD.SHL.U32 R17, R2, 0x4, RZ ;  /* 0x0000000402117824 */ /* 0x000fe400078e00ff */
[----:B------:R-:W-:Y:S02]  /*0290*/  IMAD R9, R7, UR5, R14 ;  /* 0x0000000507097c24 */ /* 0x000fe4000f8e020e */
[----:B------:R-:W3:Y:S01]  /*02a0*/  LDC.64 R10, c[0x0][0x398] ;  /* 0x0000e600ff0a7b82 */ /* 0x000ee20000000a00 */
[----:B------:R-:W-:Y:S02]  /*02b0*/  IMAD.MOV.U32 R16, RZ, RZ, R4 ;  /* 0x000000ffff107224 */ /* 0x000fe400078e0004 */
[----:B------:R-:W-:-:S05]  /*02c0*/  IMAD.IADD R9, R9, 0x1, R3 ;  /* 0x0000000109097824 */ /* 0x000fca00078e0203 */
[----:B------:R-:W-:Y:S02]  /*02d0*/  SHF.L.U64.HI R14, R2, 0x2, R9 ;  /* 0x00000002020e7819 */ /* 0x000fe40000010209 */
[C---:B--2---:R-:W-:Y:S02]  /*02e0*/  IADD3 R9, P0, PT, R17.reuse, UR10, RZ ;  /* 0x0000000a11097c10 */ /* 0x044fe4000ff1e0ff */
[----:B-1----:R-:W-:-:S04]  /*02f0*/  IADD3 R12, P5, P6, R17, 0x20, R12 ;  /* 0x00000020110c7810 */ /* 0x002fc80007ebe00c */
[C---:B------:R-:W-:Y:S02]  /*0300*/  IADD3.X R13, PT, PT, R14.reuse, R13, RZ, P5, P6 ;  /* 0x0000000d0e0d7210 */ /* 0x040fe40002fec4ff */
[----:B---3--:R-:W-:Y:S02]  /*0310*/  IADD3 R17, P3, P4, R17, 0x20, R10 ;  /* 0x0000002011117810 */ /* 0x008fe40007c7e00a */
[----:B------:R-:W-:Y:S01]  /*0320*/  IADD3 R10, P5, PT, R9, 0x20, RZ ;  /* 0x00000020090a7810 */ /* 0x000fe20007fbe0ff */
[----:B------:R-:W-:Y:S01]  /*0330*/  IMAD.MOV.U32 R9, RZ, RZ, RZ ;  /* 0x000000ffff097224 */ /* 0x000fe200078e00ff */
[----:B------:R-:W-:Y:S02]  /*0340*/  IADD3.X R20, PT, PT, R14, R11, RZ, P3, P4 ;  /* 0x0000000b0e147210 */ /* 0x000fe40001fe84ff */
[----:B------:R-:W-:-:S09]  /*0350*/  IADD3.X R11, PT, PT, RZ, UR11, R14, P5, P0 ;  /* 0x0000000bff0b7c10 */ /* 0x000fd2000afe040e */
.L_x_10:
[----:B01----:R-:W2:Y:S04]  /*0360*/  LDG.E R14, desc[UR6][R10.64+-0x20] ;  /* 0xffffe0060a0e7981 */ /* 0x003ea8000c1e1900 */
[----:B------:R-:W2:Y:S02]  /*0370*/  LDG.E R15, desc[UR6][R12.64+-0x20] ;  /* 0xffffe0060c0f7981 */ /* 0x000ea4000c1e1900 */
[----:B--2---:R-:W-:Y:S02]  /*0380*/  IMAD.IADD R21, R14, 0x1, R15 ;  /* 0x000000010e157824 */ /* 0x004fe400078e020f */
[----:B------:R-:W-:Y:S02]  /*0390*/  IMAD.MOV.U32 R14, RZ, RZ, R17 ;  /* 0x000000ffff0e7224 */ /* 0x000fe400078e0011 */
[----:B------:R-:W-:-:S05]  /*03a0*/  IMAD.MOV.U32 R15, RZ, RZ, R20 ;  /* 0x000000ffff0f7224 */ /* 0x000fca00078e0014 */
[----:B------:R0:W-:Y:S04]  /*03b0*/  STG.E desc[UR6][R14.64+-0x20], R21 ;  /* 0xffffe0150e007986 */ /* 0x0001e8000c101906 */
[----:B------:R-:W2:Y:S04]  /*03c0*/  LDG.E R17, desc[UR6][R10.64+-0x1c] ;  /* 0xffffe4060a117981 */ /* 0x000ea8000c1e1900 */
[----:B------:R-:W2:Y:S02]  /*03d0*/  LDG.E R20, desc[UR6][R12.64+-0x1c] ;  /* 0xffffe4060c147981 */ /* 0x000ea4000c1e1900 */
[----:B--2---:R-:W-:-:S05]  /*03e0*/  IMAD.IADD R17, R17, 0x1, R20 ;  /* 0x0000000111117824 */ /* 0x004fca00078e0214 */
[----:B------:R1:W-:Y:S04]  /*03f0*/  STG.E desc[UR6][R14.64+-0x1c], R17 ;  /* 0xffffe4110e007986 */ /* 0x0003e8000c101906 */
[----:B------:R-:W2:Y:S04]  /*0400*/  LDG.E R20, desc[UR6][R10.64+-0x18] ;  /* 0xffffe8060a147981 */ /* 0x000ea8000c1e1900 */
[----:B------:R-:W2:Y:S02]  /*0410*/  LDG.E R23, desc[UR6][R12.64+-0x18] ;  /* 0xffffe8060c177981 */ /* 0x000ea4000c1e1900 */
[----:B--2---:R-:W-:-:S05]  /*0420*/  IMAD.IADD R23, R20, 0x1, R23 ;  /* 0x0000000114177824 */ /* 0x004fca00078e0217 */
[----:B------:R2:W-:Y:S04]  /*0430*/  STG.E desc[UR6][R14.64+-0x18], R23 ;  /* 0xffffe8170e007986 */ /* 0x0005e8000c101906 */
[----:B------:R-:W3:Y:S04]  /*0440*/  LDG.E R20, desc[UR6][R10.64+-0x14] ;  /* 0xffffec060a147981 */ /* 0x000ee8000c1e1900 */
[----:B------:R-:W3:Y:S02]  /*0450*/  LDG.E R25, desc[UR6][R12.64+-0x14] ;  /* 0xffffec060c197981 */ /* 0x000ee4000c1e1900 */
[----:B---3--:R-:W-:-:S05]  /*0460*/  IMAD.IADD R25, R20, 0x1, R25 ;  /* 0x0000000114197824 */ /* 0x008fca00078e0219 */
[----:B------:R3:W-:Y:S04]  /*0470*/  STG.E desc[UR6][R14.64+-0x14], R25 ;  /* 0xffffec190e007986 */ /* 0x0007e8000c101906 */
[----:B------:R-:W4:Y:S04]  /*0480*/  LDG.E R20, desc[UR6][R10.64+-0x10] ;  /* 0xfffff0060a147981 */ /* 0x000f28000c1e1900 */
[----:B0-----:R-:W4:Y:S02]  /*0490*/  LDG.E R21, desc[UR6][R12.64+-0x10] ;  /* 0xfffff0060c157981 */ /* 0x001f24000c1e1900 */
[----:B----4-:R-:W-:-:S05]  /*04a0*/  IMAD.IADD R21, R20, 0x1, R21 ;  /* 0x0000000114157824 */ /* 0x010fca00078e0215 */
[----:B------:R0:W-:Y:S04]  /*04b0*/  STG.E desc[UR6][R14.64+-0x10], R21 ;  /* 0xfffff0150e007986 */ /* 0x0001e8000c101906 */
[----:B-1----:R-:W4:Y:S04]  /*04c0*/  LDG.E R17, desc[UR6][R10.64+-0xc] ;  /* 0xfffff4060a117981 */ /* 0x002f28000c1e1900 */
[----:B------:R-:W4:Y:S02]  /*04d0*/  LDG.E R20, desc[UR6][R12.64+-0xc] ;  /* 0xfffff4060c147981 */ /* 0x000f24000c1e1900 */
[----:B----4-:R-:W-:-:S05]  /*04e0*/  IMAD.IADD R17, R17, 0x1, R20 ;  /* 0x0000000111117824 */ /* 0x010fca00078e0214 */
[----:B------:R1:W-:Y:S04]  /*04f0*/  STG.E desc[UR6][R14.64+-0xc], R17 ;  /* 0xfffff4110e007986 */ /* 0x0003e8000c101906 */
[----:B------:R-:W4:Y:S04]  /*0500*/  LDG.E R20, desc[UR6][R10.64+-0x8] ;  /* 0xfffff8060a147981 */ /* 0x000f28000c1e1900 */
[----:B--2---:R-:W4:Y:S02]  /*0510*/  LDG.E R23, desc[UR6][R12.64+-0x8] ;  /* 0xfffff8060c177981 */ /* 0x004f24000c1e1900 */
[----:B----4-:R-:W-:-:S05]  /*0520*/  IMAD.IADD R23, R20, 0x1, R23 ;  /* 0x0000000114177824 */ /* 0x010fca00078e0217 */
[----:B------:R2:W-:Y:S04]  /*0530*/  STG.E desc[UR6][R14.64+-0x8], R23 ;  /* 0xfffff8170e007986 */ /* 0x0005e8000c101906 */
[----:B------:R-:W4:Y:S04]  /*0540*/  LDG.E R20, desc[UR6][R10.64+-0x4] ;  /* 0xfffffc060a147981 */ /* 0x000f28000c1e1900 */
[----:B---3--:R-:W4:Y:S02]  /*0550*/  LDG.E R25, desc[UR6][R12.64+-0x4] ;  /* 0xfffffc060c197981 */ /* 0x008f24000c1e1900 */
[----:B----4-:R-:W-:-:S05]  /*0560*/  IADD3 R25, PT, PT, R20, R25, RZ ;  /* 0x0000001914197210 */ /* 0x010fca0007ffe0ff */
        /* <DEDUP_REMOVED lines=15> */
[----:B----4-:R-:W-:-:S05]  /*0660*/  IMAD.IADD R25, R20, 0x1, R25 ;  /* 0x0000000114197824 */ /* 0x010fca00078e0219 */
[----:B------:R3:W-:Y:S04]  /*0670*/  STG.E desc[UR6][R14.64+0xc], R25 ;  /* 0x00000c190e007986 */ /* 0x0007e8000c101906 */
[----:B------:R-:W4:Y:S04]  /*0680*/  LDG.E R20, desc[UR6][R10.64+0x10] ;  /* 0x000010060a147981 */ /* 0x000f28000c1e1900 */
[----:B0-----:R-:W4:Y:S02]  /*0690*/  LDG.E R21, desc[UR6][R12.64+0x10] ;  /* 0x000010060c157981 */ /* 0x001f24000c1e1900 */
[----:B----4-:R-:W-:-:S05]  /*06a0*/  IMAD.IADD R21, R20, 0x1, R21 ;  /* 0x0000000114157824 */ /* 0x010fca00078e0215 */
[----:B------:R-:W-:Y:S04]  /*06b0*/  STG.E desc[UR6][R14.64+0x10], R21 ;  /* 0x000010150e007986 */ /* 0x000fe8000c101906 */
        /* <DEDUP_REMOVED lines=8> */
[----:B------:R2:W4:Y:S04]  /*0740*/  LDG.E R20, desc[UR6][R10.64+0x1c] ;  /* 0x00001c060a147981 */ /* 0x000528000c1e1900 */
[----:B---3--:R3:W4:Y:S01]  /*0750*/  LDG.E R25, desc[UR6][R12.64+0x1c] ;  /* 0x00001c060c197981 */ /* 0x008722000c1e1900 */
[----:B------:R-:W-:Y:S02]  /*0760*/  IADD3 R16, P0, PT, R16, -0x10, RZ ;  /* 0xfffffff010107810 */ /* 0x000fe40007f1e0ff */
[----:B0-----:R-:W-:-:S02]  /*0770*/  IADD3 R17, P5, PT, R14, 0x40, RZ ;  /* 0x000000400e117810 */ /* 0x001fc40007fbe0ff */
[----:B------:R-:W-:Y:S02]  /*0780*/  IADD3.X R9, PT, PT, R9, -0x1, RZ, P0, !PT ;  /* 0xffffffff09097810 */ /* 0x000fe400007fe4ff */
[----:B------:R-:W-:Y:S02]  /*0790*/  ISETP.NE.U32.AND P0, PT, R16, RZ, PT ;  /* 0x000000ff1000720c */ /* 0x000fe40003f05070 */
[----:B--2---:R-:W-:Y:S02]  /*07a0*/  IADD3 R10, P3, PT, R10, 0x40, RZ ;  /* 0x000000400a0a7810 */ /* 0x004fe40007f7e0ff */
[----:B------:R-:W-:Y:S02]  /*07b0*/  ISETP.NE.AND.EX P0, PT, R9, RZ, PT, P0 ;  /* 0x000000ff0900720c */ /* 0x000fe40003f05300 */
[----:B---3--:R-:W-:Y:S01]  /*07c0*/  IADD3 R12, P4, PT, R12, 0x40, RZ ;  /* 0x000000400c0c7810 */ /* 0x008fe20007f9e0ff */
[----:B------:R-:W-:-:S04]  /*07d0*/  IMAD.X R11, RZ, RZ, R11, P3 ;  /* 0x000000ffff0b7224 */ /* 0x000fc800018e060b */
[----:B------:R-:W-:Y:S02]  /*07e0*/  IMAD.X R13, RZ, RZ, R13, P4 ;  /* 0x000000ffff0d7224 */ /* 0x000fe400020e060d */
[----:B----4-:R-:W-:Y:S02]  /*07f0*/  IMAD.IADD R25, R20, 0x1, R25 ;  /* 0x0000000114197824 */ /* 0x010fe400078e0219 */
[----:B------:R-:W-:-:S03]  /*0800*/  IMAD.X R20, RZ, RZ, R15, P5 ;  /* 0x000000ffff147224 */ /* 0x000fc600028e060f */
[----:B------:R1:W-:Y:S01]  /*0810*/  STG.E desc[UR6][R14.64+0x1c], R25 ;  /* 0x00001c190e007986 */ /* 0x0003e2000c101906 */
[----:B------:R-:W-:Y:S05]  /*0820*/  @P0 BRA `(.L_x_10) ;  /* 0xfffffff800cc0947 */ /* 0x000fea000383ffff */
[----:B------:R-:W-:Y:S02]  /*0830*/  HFMA2 R9, -RZ, RZ, 0, 0 ;  /* 0x00000000ff097431 */ /* 0x000fe400000001ff */
[----:B------:R-:W-:-:S07]  /*0840*/  IMAD.MOV.U32 R17, RZ, RZ, R4 ;  /* 0x000000ffff117224 */ /* 0x000fce00078e0004 */
.L_x_9:
[----:B------:R-:W-:-:S13]  /*0850*/  ISETP.NE.AND P0, PT, R19, RZ, PT ;  /* 0x000000ff1300720c */ /* 0x000fda0003f05270 */
[----:B------:R-:W-:Y:S05]  /*0860*/  @!P0 BRA `(.L_x_11) ;  /* 0x0000000400b88947 */ /* 0x000fea0003800000 */
[----:B------:R-:W-:Y:S01]  /*0870*/  ISETP.NE.AND P0, PT, R18, RZ, PT ;  /* 0x000000ff1200720c */ /* 0x000fe20003f05270 */
[----:B------:R-:W-:-:S12]  /*0880*/  @!P2 BRA `(.L_x_12) ;  /* 0x0000000000b8a947 */ /* 0x000fd80003800000 */
[----:B------:R-:W2:Y:S01]  /*0890*/  LDCU.64 UR10, c[0x0][0x388] ;  /* 0x00007100ff0a77ac */ /* 0x000ea20008000a00 */
[----:B-1----:R-:W-:Y:S01]  /*08a0*/  IADD3 R15, P3, PT, R17, R2, RZ ;  /* 0x00000002110f7210 */ /* 0x002fe20007f7e0ff */
[----:B------:R-:W1:Y:S04]  /*08b0*/  LDCU.128 UR12, c[0x0][0x390] ;  /* 0x00007200ff0c77ac */ /* 0x000e680008000c00 */
[----:B------:R-:W-:Y:S02]  /*08c0*/  IMAD.X R10, R9, 0x1, R8, P3 ;  /* 0x00000001090a7824 */ /* 0x000fe400018e0608 */
[----:B------:R-:W-:-:S03]  /*08d0*/  IMAD.SHL.U32 R14, R15, 0x4, RZ ;  /* 0x000000040f0e7824 */ /* 0x000fc600078e00ff */
[----:B------:R-:W-:Y:S02]  /*08e0*/  SHF.L.U64.HI R15, R15, 0x2, R10 ;  /* 0x000000020f0f7819 */ /* 0x000fe4000001020a */
[C---:B--2---:R-:W-:Y:S02]  /*08f0*/  IADD3 R12, P3, PT, R14.reuse, UR10, RZ ;  /* 0x0000000a0e0c7c10 */ /* 0x044fe4000ff7e0ff */
[----:B-1----:R-:W-:Y:S02]  /*0900*/  IADD3 R10, P4, PT, R14, UR12, RZ ;  /* 0x0000000c0e0a7c10 */ /* 0x002fe4000ff9e0ff */
[C---:B------:R-:W-:Y:S02]  /*0910*/  IADD3.X R13, PT, PT, R15.reuse, UR11, RZ, P3, !PT ;  /* 0x0000000b0f0d7c10 */ /* 0x040fe40009ffe4ff */
[----:B------:R-:W-:-:S03]  /*0920*/  IADD3.X R11, PT, PT, R15, UR13, RZ, P4, !PT ;  /* 0x0000000d0f0b7c10 */ /* 0x000fc6000a7fe4ff */
[----:B0-----:R-:W2:Y:S04]  /*0930*/  LDG.E R16, desc[UR6][R12.64] ;  /* 0x000000060c107981 */ /* 0x001ea8000c1e1900 */
[----:B------:R-:W2:Y:S01]  /*0940*/  LDG.E R21, desc[UR6][R10.64] ;  /* 0x000000060a157981 */ /* 0x000ea2000c1e1900 */
[----:B------:R-:W-:-:S04]  /*0950*/  IADD3 R14, P3, PT, R14, UR14, RZ ;  /* 0x0000000e0e0e7c10 */ /* 0x000fc8000ff7e0ff */
[----:B------:R-:W-:Y:S01]  /*0960*/  IADD3.X R15, PT, PT, R15, UR15, RZ, P3, !PT ;  /* 0x0000000f0f0f7c10 */ /* 0x000fe20009ffe4ff */
[----:B--2---:R-:W-:-:S05]  /*0970*/  IMAD.IADD R21, R16, 0x1, R21 ;  /* 0x0000000110157824 */ /* 0x004fca00078e0215 */
        /* <DEDUP_REMOVED lines=17> */
[----:B------:R-:W5:Y:S04]  /*0a90*/  LDG.E R16, desc[UR6][R12.64+0x14] ;  /* 0x000014060c107981 */ /* 0x000f68000c1e1900 */
[----:B-1----:R-:W5:Y:S02]  /*0aa0*/  LDG.E R23, desc[UR6][R10.64+0x14] ;  /* 0x000014060a177981 */ /* 0x002f64000c1e1900 */
[----:B-----5:R-:W-:-:S05]  /*0ab0*/  IMAD.IADD R23, R16, 0x1, R23 ;  /* 0x0000000110177824 */ /* 0x020fca00078e0217 */
[----:B------:R4:W-:Y:S04]  /*0ac0*/  STG.E desc[UR6][R14.64+0x14], R23 ;  /* 0x000014170e007986 */ /* 0x0009e8000c101906 */
[----:B------:R-:W5:Y:S04]  /*0ad0*/  LDG.E R16, desc[UR6][R12.64+0x18] ;  /* 0x000018060c107981 */ /* 0x000f68000c1e1900 */
[----:B--2---:R-:W5:Y:S02]  /*0ae0*/  LDG.E R25, desc[UR6][R10.64+0x18] ;  /* 0x000018060a197981 */ /* 0x004f64000c1e1900 */
[----:B-----5:R-:W-:-:S05]  /*0af0*/  IMAD.IADD R25, R16, 0x1, R25 ;  /* 0x0000000110197824 */ /* 0x020fca00078e0219 */
[----:B------:R4:W-:Y:S04]  /*0b00*/  STG.E desc[UR6][R14.64+0x18], R25 ;  /* 0x000018190e007986 */ /* 0x0009e8000c101906 */
[----:B------:R-:W2:Y:S04]  /*0b10*/  LDG.E R16, desc[UR6][R12.64+0x1c] ;  /* 0x00001c060c107981 */ /* 0x000ea8000c1e1900 */
[----:B---3--:R-:W2:Y:S01]  /*0b20*/  LDG.E R27, desc[UR6][R10.64+0x1c] ;  /* 0x00001c060a1b7981 */ /* 0x008ea2000c1e1900 */
[----:B------:R-:W-:-:S05]  /*0b30*/  IADD3 R17, P3, PT, R17, 0x8, RZ ;  /* 0x0000000811117810 */ /* 0x000fca0007f7e0ff */
[----:B------:R-:W-:Y:S02]  /*0b40*/  IMAD.X R9, RZ, RZ, R9, P3 ;  /* 0x000000ffff097224 */ /* 0x000fe400018e0609 */
[----:B--2---:R-:W-:-:S05]  /*0b50*/  IMAD.IADD R27, R16, 0x1, R27 ;  /* 0x00000001101b7824 */ /* 0x004fca00078e021b */
[----:B------:R4:W-:Y:S02]  /*0b60*/  STG.E desc[UR6][R14.64+0x1c], R27 ;  /* 0x00001c1b0e007986 */ /* 0x0009e4000c101906 */
.L_x_12:
[----:B------:R-:W-:Y:S05]  /*0b70*/  @!P0 BRA `(.L_x_11) ;  /* 0x0000000000f48947 */ /* 0x000fea0003800000 */
[----:B------:R-:W-:Y:S01]  /*0b80*/  ISETP.NE.AND P0, PT, R6, RZ, PT ;  /* 0x000000ff0600720c */ /* 0x000fe20003f05270 */
[----:B------:R-:W-:-:S12]  /*0b90*/  @!P1 BRA `(.L_x_13) ;  /* 0x0000000000789947 */ /* 0x000fd80003800000 */
[----:B------:R-:W2:Y:S01]  /*0ba0*/  LDCU.64 UR10, c[0x0][0x388] ;  /* 0x00007100ff0a77ac */ /* 0x000ea20008000a00 */
[----:B------:R-:W-:Y:S01]  /*0bb0*/  IADD3 R10, P3, PT, R17, R2, RZ ;  /* 0x00000002110a7210 */ /* 0x000fe20007f7e0ff */
[----:B------:R-:W3:Y:S03]  /*0bc0*/  LDCU.128 UR12, c[0x0][0x390] ;  /* 0x00007200ff0c77ac */ /* 0x000ee60008000c00 */
[----:B-1--4-:R-:W-:Y:S01]  /*0bd0*/  SHF.L.U32 R14, R10, 0x2, RZ ;  /* 0x000000020a0e7819 */ /* 0x012fe200000006ff */
[----:B------:R-:W-:-:S05]  /*0be0*/  IMAD.X R11, R9, 0x1, R8, P3 ;  /* 0x00000001090b7824 */ /* 0x000fca00018e0608 */
[----:B------:R-:W-:Y:S02]  /*0bf0*/  SHF.L.U64.HI R15, R10, 0x2, R11 ;  /* 0x000000020a0f7819 */ /* 0x000fe4000001020b */
[C---:B--2---:R-:W-:Y:S02]  /*0c00*/  IADD3 R12, P3, PT, R14.reuse, UR10, RZ ;  /* 0x0000000a0e0c7c10 */ /* 0x044fe4000ff7e0ff */
[----:B---3--:R-:W-:Y:S02]  /*0c10*/  IADD3 R10, P4, PT, R14, UR12, RZ ;  /* 0x0000000c0e0a7c10 */ /* 0x008fe4000ff9e0ff */
        /* <DEDUP_REMOVED lines=8> */
[----:B------:R-:W3:Y:S04]  /*0ca0*/  LDG.E R16, desc[UR6][R12.64+0x4] ;  /* 0x000004060c107981 */ /* 0x000ee8000c1e1900 */
[----:B------:R-:W3:Y:S02]  /*0cb0*/  LDG.E R23, desc[UR6][R10.64+0x4] ;  /* 0x000004060a177981 */ /* 0x000ee4000c1e1900 */
[----:B---3--:R-:W-:-:S05]  /*0cc0*/  IMAD.IADD R23, R16, 0x1, R23 ;  /* 0x0000000110177824 */ /* 0x008fca00078e0217 */
[----:B------:R2:W-:Y:S04]  /*0cd0*/  STG.E desc[UR6][R14.64+0x4], R23 ;  /* 0x000004170e007986 */ /* 0x0005e8000c101906 */
[----:B------:R-:W3:Y:S04]  /*0ce0*/  LDG.E R16, desc[UR6][R12.64+0x8] ;  /* 0x000008060c107981 */ /* 0x000ee8000c1e1900 */
[----:B------:R-:W3:Y:S02]  /*0cf0*/  LDG.E R25, desc[UR6][R10.64+0x8] ;  /* 0x000008060a197981 */ /* 0x000ee4000c1e1900 */
[----:B---3--:R-:W-:-:S05]  /*0d00*/  IMAD.IADD R25, R16, 0x1, R25 ;  /* 0x0000000110197824 */ /* 0x008fca00078e0219 */
[----:B------:R2:W-:Y:S04]  /*0d10*/  STG.E desc[UR6][R14.64+0x8], R25 ;  /* 0x000008190e007986 */ /* 0x0005e8000c101906 */
[----:B------:R-:W3:Y:S04]  /*0d20*/  LDG.E R16, desc[UR6][R12.64+0xc] ;  /* 0x00000c060c107981 */ /* 0x000ee8000c1e1900 */
[----:B------:R-:W3:Y:S01]  /*0d30*/  LDG.E R27, desc[UR6][R10.64+0xc] ;  /* 0x00000c060a1b7981 */ /* 0x000ee2000c1e1900 */
[----:B------:R-:W-:-:S05]  /*0d40*/  IADD3 R17, P3, PT, R17, 0x4, RZ ;  /* 0x0000000411117810 */ /* 0x000fca0007f7e0ff */
[----:B------:R-:W-:Y:S02]  /*0d50*/  IMAD.X R9, RZ, RZ, R9, P3 ;  /* 0x000000ffff097224 */ /* 0x000fe400018e0609 */
[----:B---3--:R-:W-:-:S05]  /*0d60*/  IMAD.IADD R27, R16, 0x1, R27 ;  /* 0x00000001101b7824 */ /* 0x008fca00078e021b */
[----:B------:R2:W-:Y:S02]  /*0d70*/  STG.E desc[UR6][R14.64+0xc], R27 ;  /* 0x00000c1b0e007986 */ /* 0x0005e4000c101906 */
.L_x_13:
[----:B------:R-:W-:Y:S05]  /*0d80*/  @!P0 BRA `(.L_x_11) ;  /* 0x0000000000708947 */ /* 0x000fea0003800000 */
[----:B------:R-:W3:Y:S01]  /*0d90*/  LDCU.64 UR10, c[0x0][0x388] ;  /* 0x00007100ff0a77ac */ /* 0x000ee20008000a00 */
[----:B------:R-:W-:Y:S01]  /*0da0*/  IADD3 R2, P0, PT, R17, R2, RZ ;  /* 0x0000000211027210 */ /* 0x000fe20007f1e0ff */
[----:B------:R-:W5:Y:S04]  /*0db0*/  LDCU.128 UR12, c[0x0][0x390] ;  /* 0x00007200ff0c77ac */ /* 0x000f680008000c00 */
[----:B------:R-:W-:Y:S02]  /*0dc0*/  IMAD.X R11, R9, 0x1, R8, P0 ;  /* 0x00000001090b7824 */ /* 0x000fe400000e0608 */
[----:B------:R-:W-:-:S03]  /*0dd0*/  IMAD.SHL.U32 R10, R2, 0x4, RZ ;  /* 0x00000004020a7824 */ /* 0x000fc600078e00ff */
[----:B------:R-:W-:Y:S02]  /*0de0*/  SHF.L.U64.HI R11, R2, 0x2, R11 ;  /* 0x00000002020b7819 */ /* 0x000fe4000001020b */
[C---:B---3--:R-:W-:Y:S02]  /*0df0*/  IADD3 R2, P0, PT, R10.reuse, UR10, RZ ;  /* 0x0000000a0a027c10 */ /* 0x048fe4000ff1e0ff */
[----:B-----5:R-:W-:Y:S02]  /*0e00*/  IADD3 R8, P3, PT, R10, UR12, RZ ;  /* 0x0000000c0a087c10 */ /* 0x020fe4000ff7e0ff */
[C---:B------:R-:W-:Y:S02]  /*0e10*/  IADD3.X R3, PT, PT, R11.reuse, UR11, RZ, P0, !PT ;  /* 0x0000000b0b037c10 */ /* 0x040fe400087fe4ff */
[----:B------:R-:W-:-:S03]  /*0e20*/  IADD3.X R9, PT, PT, R11, UR13, RZ, P3, !PT ;  /* 0x0000000d0b097c10 */ /* 0x000fc60009ffe4ff */
[----:B0-----:R-:W3:Y:S04]  /*0e30*/  LDG.E R12, desc[UR6][R2.64] ;  /* 0x00000006020c7981 */ /* 0x001ee8000c1e1900 */
[----:B------:R-:W3:Y:S01]  /*0e40*/  LDG.E R13, desc[UR6][R8.64] ;  /* 0x00000006080d7981 */ /* 0x000ee2000c1e1900 */
[----:B------:R-:W-:-:S04]  /*0e50*/  IADD3 R10, P0, PT, R10, UR14, RZ ;  /* 0x0000000e0a0a7c10 */ /* 0x000fc8000ff1e0ff */
[----:B------:R-:W-:Y:S02]  /*0e60*/  IADD3.X R11, PT, PT, R11, UR15, RZ, P0, !PT ;  /* 0x0000000f0b0b7c10 */ /* 0x000fe400087fe4ff */
[----:B------:R-:W-:Y:S01]  /*0e70*/  ISETP.NE.AND P0, PT, R6, 0x1, PT ;  /* 0x000000010600780c */ /* 0x000fe20003f05270 */
[----:B---3--:R-:W-:-:S05]  /*0e80*/  IMAD.IADD R13, R12, 0x1, R13 ;  /* 0x000000010c0d7824 */ /* 0x008fca00078e020d */
[----:B------:R3:W-:Y:S07]  /*0e90*/  STG.E desc[UR6][R10.64], R13 ;  /* 0x0000000d0a007986 */ /* 0x0007ee000c101906 */
[----:B------:R-:W-:Y:S05]  /*0ea0*/  @!P0 BRA `(.L_x_11) ;  /* 0x0000000000288947 */ /* 0x000fea0003800000 */
[----:B------:R-:W5:Y:S04]  /*0eb0*/  LDG.E R12, desc[UR6][R2.64+0x4] ;  /* 0x00000406020c7981 */ /* 0x000f68000c1e1900 */
[----:B---3--:R-:W5:Y:S01]  /*0ec0*/  LDG.E R13, desc[UR6][R8.64+0x4] ;  /* 0x00000406080d7981 */ /* 0x008f62000c1e1900 */
[----:B------:R-:W-:Y:S01]  /*0ed0*/  ISETP.NE.AND P0, PT, R6, 0x2, PT ;  /* 0x000000020600780c */ /* 0x000fe20003f05270 */
[----:B-----5:R-:W-:-:S05]  /*0ee0*/  IMAD.IADD R13, R12, 0x1, R13 ;  /* 0x000000010c0d7824 */ /* 0x020fca00078e020d */
[----:B------:R0:W-:Y:S07]  /*0ef0*/  STG.E desc[UR6][R10.64+0x4], R13 ;  /* 0x0000040d0a007986 */ /* 0x0001ee000c101906 */
[----:B------:R-:W-:Y:S05]  /*0f00*/  @!P0 BRA `(.L_x_11) ;  /* 0x0000000000108947 */ /* 0x000fea0003800000 */
[----:B------:R-:W0:Y:S04]  /*0f10*/  LDG.E R2, desc[UR6][R2.64+0x8] ;  /* 0x0000080602027981 */ /* 0x000e28000c1e1900 */
[----:B------:R-:W0:Y:S02]  /*0f20*/  LDG.E R9, desc[UR6][R8.64+0x8] ;  /* 0x0000080608097981 */ /* 0x000e24000c1e1900 */
[----:B0-----:R-:W-:-:S05]  /*0f30*/  IMAD.IADD R13, R2, 0x1, R9 ;  /* 0x00000001020d7824 */ /* 0x001fca00078e0209 */
[----:B------:R0:W-:Y:S02]  /*0f40*/  STG.E desc[UR6][R10.64+0x8], R13 ;  /* 0x0000080d0a007986 */ /* 0x0001e4000c101906 */
.L_x_11:
[----:B------:R-:W5:Y:S01]  /*0f50*/  LDCU UR5, c[0x0][0x380] ;  /* 0x00007000ff0577ac */ /* 0x000f620008000800 */
[----:B------:R-:W-:-:S05]  /*0f60*/  IADD3 R0, P0, PT, R0, UR4, RZ ;  /* 0x0000000400007c10 */ /* 0x000fca000ff1e0ff */
[----:B------:R-:W-:Y:S01]  /*0f70*/  IMAD.X R7, RZ, RZ, R7, P0 ;  /* 0x000000ffff077224 */ /* 0x000fe200000e0607 */
[----:B-----5:R-:W-:-:S04]  /*0f80*/  ISETP.GE.U32.AND P0, PT, R0, UR5, PT ;  /* 0x0000000500007c0c */ /* 0x020fc8000bf06070 */
[----:B------:R-:W-:-:S13]  /*0f90*/  ISETP.GE.AND.EX P0, PT, R7, UR8, PT, P0 ;  /* 0x0000000807007c0c */ /* 0x000fda000bf06300 */
[----:B------:R-:W-:Y:S05]  /*0fa0*/  @!P0 BRA `(.L_x_14) ;  /* 0xfffffff000848947 */ /* 0x000fea000383ffff */
[----:B0-----:R-:W-:Y:S05]  /*0fb0*/  EXIT ;  /* 0x000000000000794d */ /* 0x001fea0003800000 */
.L_x_15:
        /* <DEDUP_REMOVED lines=12> */
.L_x_18:


//--------------------- .nv.shared.reserved.0     --------------------------
	.section	.nv.shared.reserved.0,"aw",@nobits
	.weak		__nv_reservedSMEM_offset_0_alias
	.size		__nv_reservedSMEM_offset_0_alias, 0, 64
	.other		__nv_reservedSMEM_offset_0_alias,@"STO_CUDA_RESERVED_SHARED STV_DEFAULT"
__nv_reservedSMEM_offset_0_alias:
	.zero		0
	.zero		64


//--------------------- .nv.constant0._Z18per_element_kerneliiPiS_S_ --------------------------
	.section	.nv.constant0._Z18per_element_kerneliiPiS_S_,"a",@progbits
	.sectionflags	@""
	.align	4
.nv.constant0._Z18per_element_kerneliiPiS_S_:
	.zero		928


//--------------------- .nv.constant0._Z17per_column_kerneliiPiS_S_ --------------------------
	.section	.nv.constant0._Z17per_column_kerneliiPiS_S_,"a",@progbits
	.sectionflags	@""
	.align	4
.nv.constant0._Z17per_column_kerneliiPiS_S_:
	.zero		928


//--------------------- .nv.constant0._Z14per_row_kerneliiPiS_S_ --------------------------
	.section	.nv.constant0._Z14per_row_kerneliiPiS_S_,"a",@progbits
	.sectionflags	@""
	.align	4
.nv.constant0._Z14per_row_kerneliiPiS_S_:
	.zero		928


//--------------------- SYMBOLS --------------------------

	.type		.nv.reservedSmem.offset0,@object
	.size		.nv.reservedSmem.offset0,0x4
